	.target	sm_90a

	.elftype	@"ET_EXEC"


//--------------------- .note.nv.tkinfo           --------------------------
	.section	.note.nv.tkinfo,"",@"SHT_NOTE"
	.sectionflags	@"SHF_NOTE_NV_TKINFO"
	.tkinfo
        /*0018*/ 	.word	0x00000002
        /*0030*/ 	.string	""
        /*0030*/ 	.string	"ptxas"
        /*0030*/ 	.string	"Cuda compilation tools, release 13.0, V13.0.88"
        /*0030*/ 	.string	"Build cuda_13.0.r13.0/compiler.36424714_0"
        /*0030*/ 	.string	"-arch sm_90a -m 64 "



//--------------------- .note.nv.cuinfo           --------------------------
	.section	.note.nv.cuinfo,"",@"SHT_NOTE"
	.sectionflags	@"SHF_NOTE_NV_CUINFO"
        /*0018*/ 	.short	0x0002
        /*001a*/ 	.short	0x005a
        /*001c*/ 	.short	0x0082
	.zero		2


//--------------------- .nv.info                  --------------------------
	.section	.nv.info,"",@"SHT_CUDA_INFO"
	.align	4


	//----- nvinfo : EIATTR_REGCOUNT
	.align		4
        /*0000*/ 	.byte	0x04, 0x2f
        /*0002*/ 	.short	(.L_15 - .L_14)
	.align		4
.L_14:
        /*0004*/ 	.word	index@(_ZN7cutlass13device_kernelINS_4gemm6kernel13GemmUniversalIN4cute5tupleIJiiiiEEENS1_10collective13CollectiveMmaINS1_34MainloopSm90TmaGmmaWarpSpecializedILi3ENS5_IJNS4_1CILi1EEESB_SB_EEENS1_35KernelTmaWarpSpecializedCooperativeEEENS5_IJNSA_ILi128EEESF_NSA_ILi64EEEEEENS_10tfloat32_tENS5_IJlSB_lEEESI_SJ_NS4_8TiledMMAINS4_8MMA_AtomIJNS4_4SM904GMMA30MMA_64x128x8_F32TF32TF32_SS_TNILNSN_7ScaleInE1ELSP_1EEEEEENS4_6LayoutINS5_IJNSA_ILi2EEESB_SB_EEENS5_IJSB_NSA_ILi0EEESV_EEEEENS5_IJNS4_10UnderscoreESY_SY_EEEEENS4_13SM90_TMA_LOADENS4_14ComposedLayoutINS4_7SwizzleILi3ELi4ELi3EEENS4_18smem_ptr_flag_bitsILi32EEENSS_INS5_IJNSA_ILi8EEENSA_ILi32EEEEEENS5_IJS18_SB_EEEEEEEvNS4_8identityES11_S1C_vS1D_EENS_8epilogue10collective6detail29Sm90TmaWarpSpecializedAdapterINS1G_15DefaultEpilogueISI_SJ_SJ_NS1F_6thread17LinearCombinationISI_Li1EffLNS1K_9ScaleType4KindE0ELNS_15FloatRoundStyleE2ESI_EENS1_15EpilogueDefaultEEEEEvvEEEEvNT_6ParamsE)
        /*0008*/ 	.word	0x000000a8


	//----- nvinfo : EIATTR_FRAME_SIZE
	.align		4
.L_15:
        /*000c*/ 	.byte	0x04, 0x11
        /*000e*/ 	.short	(.L_17 - .L_16)
	.align		4
.L_16:
        /*0010*/ 	.word	index@(_ZN7cutlass13device_kernelINS_4gemm6kernel13GemmUniversalIN4cute5tupleIJiiiiEEENS1_10collective13CollectiveMmaINS1_34MainloopSm90TmaGmmaWarpSpecializedILi3ENS5_IJNS4_1CILi1EEESB_SB_EEENS1_35KernelTmaWarpSpecializedCooperativeEEENS5_IJNSA_ILi128EEESF_NSA_ILi64EEEEEENS_10tfloat32_tENS5_IJlSB_lEEESI_SJ_NS4_8TiledMMAINS4_8MMA_AtomIJNS4_4SM904GMMA30MMA_64x128x8_F32TF32TF32_SS_TNILNSN_7ScaleInE1ELSP_1EEEEEENS4_6LayoutINS5_IJNSA_ILi2EEESB_SB_EEENS5_IJSB_NSA_ILi0EEESV_EEEEENS5_IJNS4_10UnderscoreESY_SY_EEEEENS4_13SM90_TMA_LOADENS4_14ComposedLayoutINS4_7SwizzleILi3ELi4ELi3EEENS4_18smem_ptr_flag_bitsILi32EEENSS_INS5_IJNSA_ILi8EEENSA_ILi32EEEEEENS5_IJS18_SB_EEEEEEEvNS4_8identityES11_S1C_vS1D_EENS_8epilogue10collective6detail29Sm90TmaWarpSpecializedAdapterINS1G_15DefaultEpilogueISI_SJ_SJ_NS1F_6thread17LinearCombinationISI_Li1EffLNS1K_9ScaleType4KindE0ELNS_15FloatRoundStyleE2ESI_EENS1_15EpilogueDefaultEEEEEvvEEEEvNT_6ParamsE)
        /*0014*/ 	.word	0x00000000


	//----- nvinfo : EIATTR_MIN_STACK_SIZE
	.align		4
.L_17:
        /*0018*/ 	.byte	0x04, 0x12
        /*001a*/ 	.short	(.L_19 - .L_18)
	.align		4
.L_18:
        /*001c*/ 	.word	index@(_ZN7cutlass13device_kernelINS_4gemm6kernel13GemmUniversalIN4cute5tupleIJiiiiEEENS1_10collective13CollectiveMmaINS1_34MainloopSm90TmaGmmaWarpSpecializedILi3ENS5_IJNS4_1CILi1EEESB_SB_EEENS1_35KernelTmaWarpSpecializedCooperativeEEENS5_IJNSA_ILi128EEESF_NSA_ILi64EEEEEENS_10tfloat32_tENS5_IJlSB_lEEESI_SJ_NS4_8TiledMMAINS4_8MMA_AtomIJNS4_4SM904GMMA30MMA_64x128x8_F32TF32TF32_SS_TNILNSN_7ScaleInE1ELSP_1EEEEEENS4_6LayoutINS5_IJNSA_ILi2EEESB_SB_EEENS5_IJSB_NSA_ILi0EEESV_EEEEENS5_IJNS4_10UnderscoreESY_SY_EEEEENS4_13SM90_TMA_LOADENS4_14ComposedLayoutINS4_7SwizzleILi3ELi4ELi3EEENS4_18smem_ptr_flag_bitsILi32EEENSS_INS5_IJNSA_ILi8EEENSA_ILi32EEEEEENS5_IJS18_SB_EEEEEEEvNS4_8identityES11_S1C_vS1D_EENS_8epilogue10collective6detail29Sm90TmaWarpSpecializedAdapterINS1G_15DefaultEpilogueISI_SJ_SJ_NS1F_6thread17LinearCombinationISI_Li1EffLNS1K_9ScaleType4KindE0ELNS_15FloatRoundStyleE2ESI_EENS1_15EpilogueDefaultEEEEEvvEEEEvNT_6ParamsE)
        /*0020*/ 	.word	0x00000000
.L_19:


//--------------------- .nv.compat                --------------------------
	.section	.nv.compat,"",@"SHT_CUDA_COMPAT_INFO"
	.align	4
        /*0000*/ 	.byte	0x02, 0x09, 0x01, 0x00, 0x02, 0x02, 0x04, 0x00, 0x02, 0x05, 0x05, 0x00, 0x03, 0x07, 0x01, 0x01
        /*0010*/ 	.byte	0x02, 0x03, 0x01, 0x00, 0x02, 0x06, 0x01, 0x00, 0x04, 0x0b, 0x08, 0x00, 0x00, 0x00, 0x00, 0x00
        /*0020*/ 	.byte	0x00, 0x00, 0x00, 0x00


//--------------------- .nv.info._ZN7cutlass13device_kernelINS_4gemm6kernel13GemmUniversalIN4cute5tupleIJiiiiEEENS1_10collective13CollectiveMmaINS1_34MainloopSm90TmaGmmaWarpSpecializedILi3ENS5_IJNS4_1CILi1EEESB_SB_EEENS1_35KernelTmaWarpSpecializedCooperativeEEENS5_IJNSA_ILi128EEESF_NSA_ILi64EEEEEENS_10tfloat32_tENS5_IJlSB_lEEESI_SJ_NS4_8TiledMMAINS4_8MMA_AtomIJNS4_4SM904GMMA30MMA_64x128x8_F32TF32TF32_SS_TNILNSN_7ScaleInE1ELSP_1EEEEEENS4_6LayoutINS5_IJNSA_ILi2EEESB_SB_EEENS5_IJSB_NSA_ILi0EEESV_EEEEENS5_IJNS4_10UnderscoreESY_SY_EEEEENS4_13SM90_TMA_LOADENS4_14ComposedLayoutINS4_7SwizzleILi3ELi4ELi3EEENS4_18smem_ptr_flag_bitsILi32EEENSS_INS5_IJNSA_ILi8EEENSA_ILi32EEEEEENS5_IJS18_SB_EEEEEEEvNS4_8identityES11_S1C_vS1D_EENS_8epilogue10collective6detail29Sm90TmaWarpSpecializedAdapterINS1G_15DefaultEpilogueISI_SJ_SJ_NS1F_6thread17LinearCombinationISI_Li1EffLNS1K_9ScaleType4KindE0ELNS_15FloatRoundStyleE2ESI_EENS1_15EpilogueDefaultEEEEEvvEEEEvNT_6ParamsE --------------------------
	.section	.nv.info._ZN7cutlass13device_kernelINS_4gemm6kernel13GemmUniversalIN4cute5tupleIJiiiiEEENS1_10collective13CollectiveMmaINS1_34MainloopSm90TmaGmmaWarpSpecializedILi3ENS5_IJNS4_1CILi1EEESB_SB_EEENS1_35KernelTmaWarpSpecializedCooperativeEEENS5_IJNSA_ILi128EEESF_NSA_ILi64EEEEEENS_10tfloat32_tENS5_IJlSB_lEEESI_SJ_NS4_8TiledMMAINS4_8MMA_AtomIJNS4_4SM904GMMA30MMA_64x128x8_F32TF32TF32_SS_TNILNSN_7ScaleInE1ELSP_1EEEEEENS4_6LayoutINS5_IJNSA_ILi2EEESB_SB_EEENS5_IJSB_NSA_ILi0EEESV_EEEEENS5_IJNS4_10UnderscoreESY_SY_EEEEENS4_13SM90_TMA_LOADENS4_14ComposedLayoutINS4_7SwizzleILi3ELi4ELi3EEENS4_18smem_ptr_flag_bitsILi32EEENSS_INS5_IJNSA_ILi8EEENSA_ILi32EEEEEENS5_IJS18_SB_EEEEEEEvNS4_8identityES11_S1C_vS1D_EENS_8epilogue10collective6detail29Sm90TmaWarpSpecializedAdapterINS1G_15DefaultEpilogueISI_SJ_SJ_NS1F_6thread17LinearCombinationISI_Li1EffLNS1K_9ScaleType4KindE0ELNS_15FloatRoundStyleE2ESI_EENS1_15EpilogueDefaultEEEEEvvEEEEvNT_6ParamsE,"",@"SHT_CUDA_INFO"
	.sectionflags	@""
	.align	4


	//----- nvinfo : EIATTR_CUDA_API_VERSION
	.align		4
        /*0000*/ 	.byte	0x04, 0x37
        /*0002*/ 	.short	(.L_21 - .L_20)
.L_20:
        /*0004*/ 	.word	0x00000082


	//----- nvinfo : EIATTR_KPARAM_INFO
	.align		4
.L_21:
        /*0008*/ 	.byte	0x04, 0x17
        /*000a*/ 	.short	(.L_23 - .L_22)
.L_22:
        /*000c*/ 	.word	0x00000000
        /*0010*/ 	.short	0x0000
        /*0012*/ 	.short	0x0070
        /*0014*/ 	.byte	0x00, 0xf0, 0x01, 0x10


	//----- nvinfo : EIATTR_SPARSE_MMA_MASK
	.align		4
.L_23:
        /*0018*/ 	.byte	0x03, 0x50
        /*001a*/ 	.short	0x0000


	//----- nvinfo : EIATTR_MAXREG_COUNT
	.align		4
        /*001c*/ 	.byte	0x03, 0x1b
        /*001e*/ 	.short	0x00a8


	//----- nvinfo : EIATTR_NUM_BARRIERS
	.align		4
        /*0020*/ 	.byte	0x02, 0x4c
        /*0022*/ 	.byte	0x01
	.zero		1


	//----- nvinfo : EIATTR_EXTERNS
	.align		4
        /*0024*/ 	.byte	0x04, 0x0f
        /*0026*/ 	.short	(.L_25 - .L_24)


	//   ....[0]....
	.align		4
.L_24:
        /*0028*/ 	.word	index@(__assertfail)


	//----- nvinfo : EIATTR_MERCURY_ISA_VERSION
	.align		4
.L_25:
        /*002c*/ 	.byte	0x03, 0x5f
        /*002e*/ 	.short	0x0101


	//----- nvinfo : EIATTR_INT_WARP_WIDE_INSTR_OFFSETS
	.align		4
        /*0030*/ 	.byte	0x04, 0x31
        /*0032*/ 	.short	(.L_27 - .L_26)


	//   ....[0]....
.L_26:
        /*0034*/ 	.word	0x000003d0


	//   ....[1]....
        /*0038*/ 	.word	0x000003e0


	//   ....[2]....
        /*003c*/ 	.word	0x000004a0


	//----- nvinfo : EIATTR_COOP_GROUP_MASK_REGIDS
	.align		4
.L_27:
        /*0040*/ 	.byte	0x04, 0x29
        /*0042*/ 	.short	(.L_29 - .L_28)


	//   ....[0]....
.L_28:
        /*0044*/ 	.word	0xffffffff


	//   ....[1]....
        /*0048*/ 	.word	0xffffffff


	//   ....[2]....
        /*004c*/ 	.word	0xffffffff


	//   ....[3]....
        /*0050*/ 	.word	0xffffffff


	//   ....[4]....
        /*0054*/ 	.word	0xffffffff


	//----- nvinfo : EIATTR_COOP_GROUP_INSTR_OFFSETS
	.align		4
.L_29:
        /*0058*/ 	.byte	0x04, 0x28
        /*005a*/ 	.short	(.L_31 - .L_30)


	//   ....[0]....
.L_30:
        /*005c*/ 	.word	0x00000060


	//   ....[1]....
        /*0060*/ 	.word	0x00000070


	//   ....[2]....
        /*0064*/ 	.word	0x00000130


	//   ....[3]....
        /*0068*/ 	.word	0x000002a0


	//   ....[4]....
        /*006c*/ 	.word	0x000011a0


	//----- nvinfo : EIATTR_REG_RECONFIG
	.align		4
.L_31:
        /*0070*/ 	.byte	0x01, 0x54
	.zero		2


	//----- nvinfo : EIATTR_SYSCALL_OFFSETS
	.align		4
        /*0074*/ 	.byte	0x04, 0x46
        /*0076*/ 	.short	(.L_33 - .L_32)


	//   ....[0]....
.L_32:
        /*0078*/ 	.word	0x00001390


	//----- nvinfo : EIATTR_MBARRIER_INSTR_OFFSETS
	.align		4
.L_33:
        /*007c*/ 	.byte	0x04, 0x39
        /*007e*/ 	.short	(.L_35 - .L_34)


	//   ....[0]....
.L_34:
        /*0080*/ 	.word	0x00000230
        /*0084*/ 	.word	0x000000ff
        /*0088*/ 	.word	0x00000000
        /*008c*/ 	.short	0x0100
        /*008e*/ 	.byte	0x08
	.zero		1


	//   ....[1]....
        /*0090*/ 	.word	0x00000240
        /*0094*/ 	.word	0x000000ff
        /*0098*/ 	.word	0x00000018
        /*009c*/ 	.short	0x0100
        /*009e*/ 	.byte	0x08
	.zero		1


	//   ....[2]....
        /*00a0*/ 	.word	0x00000250
        /*00a4*/ 	.word	0x000000ff
        /*00a8*/ 	.word	0x00000008
        /*00ac*/ 	.short	0x0100
        /*00ae*/ 	.byte	0x08
	.zero		1


	//   ....[3]....
        /*00b0*/ 	.word	0x00000260
        /*00b4*/ 	.word	0x000000ff
        /*00b8*/ 	.word	0x00000020
        /*00bc*/ 	.short	0x0100
        /*00be*/ 	.byte	0x08
	.zero		1


	//   ....[4]....
        /*00c0*/ 	.word	0x00000270
        /*00c4*/ 	.word	0x000000ff
        /*00c8*/ 	.word	0x00000010
        /*00cc*/ 	.short	0x0100
        /*00ce*/ 	.byte	0x08
	.zero		1


	//   ....[5]....
        /*00d0*/ 	.word	0x00000280
        /*00d4*/ 	.word	0x000000ff
        /*00d8*/ 	.word	0x00000028
        /*00dc*/ 	.short	0x0100
        /*00de*/ 	.byte	0x08
	.zero		1


	//   ....[6]....
        /*00e0*/ 	.word	0x00000520
        /*00e4*/ 	.word	0x000000ff
        /*00e8*/ 	.word	0x00000040
        /*00ec*/ 	.short	0x0100
        /*00ee*/ 	.byte	0x08
	.zero		1


	//   ....[7]....
        /*00f0*/ 	.word	0x000005a0
        /*00f4*/ 	.word	0x000000ff
        /*00f8*/ 	.word	0x00000048
        /*00fc*/ 	.short	0x0100
        /*00fe*/ 	.byte	0x08
	.zero		1


	//   ....[8]....
        /*0100*/ 	.word	0x00001410
        /*0104*/ 	.word	0x00000003
        /*0108*/ 	.word	0x00000000
        /*010c*/ 	.short	0x010a
        /*010e*/ 	.byte	0x3f
	.zero		1


	//   ....[9]....
        /*0110*/ 	.word	0x00001470
        /*0114*/ 	.word	0x00000003
        /*0118*/ 	.word	0x00000000
        /*011c*/ 	.short	0x010a
        /*011e*/ 	.byte	0x3f
	.zero		1


	//   ....[10]....
        /*0120*/ 	.word	0x00001980
        /*0124*/ 	.word	0x000000ff
        /*0128*/ 	.word	0x00000000
        /*012c*/ 	.short	0x010a
        /*012e*/ 	.byte	0x08
	.zero		1


	//   ....[11]....
        /*0130*/ 	.word	0x000019c0
        /*0134*/ 	.word	0x000000ff
        /*0138*/ 	.word	0x00000000
        /*013c*/ 	.short	0x010a
        /*013e*/ 	.byte	0x08
	.zero		1


	//   ....[12]....
        /*0140*/ 	.word	0x00001de0
        /*0144*/ 	.word	0x000000ff
        /*0148*/ 	.word	0x00000000
        /*014c*/ 	.short	0x0101
        /*014e*/ 	.byte	0x07
	.zero		1


	//   ....[13]....
        /*0150*/ 	.word	0x00001fc0
        /*0154*/ 	.word	0x000000ff
        /*0158*/ 	.word	0x00000000
        /*015c*/ 	.short	0x0101
        /*015e*/ 	.byte	0x06
	.zero		1


	//   ....[14]....
        /*0160*/ 	.word	0x00007150
        /*0164*/ 	.word	0x0000000e
        /*0168*/ 	.word	0x00000018
        /*016c*/ 	.short	0x010a
        /*016e*/ 	.byte	0x3f
	.zero		1


	//   ....[15]....
        /*0170*/ 	.word	0x00007580
        /*0174*/ 	.word	0x00000006
        /*0178*/ 	.word	0x00000048
        /*017c*/ 	.short	0x0101
        /*017e*/ 	.byte	0x3f
	.zero		1


	//   ....[16]....
        /*0180*/ 	.word	0x00007ca0
        /*0184*/ 	.word	0x00000007
        /*0188*/ 	.word	0x00000000
        /*018c*/ 	.short	0x010a
        /*018e*/ 	.byte	0x3f
	.zero		1


	//   ....[17]....
        /*0190*/ 	.word	0x00007d20
        /*0194*/ 	.word	0x00000009
        /*0198*/ 	.word	0x00000000
        /*019c*/ 	.short	0x010a
        /*019e*/ 	.byte	0x3f
	.zero		1


	//   ....[18]....
        /*01a0*/ 	.word	0x00007db0
        /*01a4*/ 	.word	0x00000003
        /*01a8*/ 	.word	0x00000000
        /*01ac*/ 	.short	0x010a
        /*01ae*/ 	.byte	0x3f
	.zero		1


	//   ....[19]....
        /*01b0*/ 	.word	0x00007e10
        /*01b4*/ 	.word	0x00000003
        /*01b8*/ 	.word	0x00000000
        /*01bc*/ 	.short	0x010a
        /*01be*/ 	.byte	0x3f
	.zero		1


	//   ....[20]....
        /*01c0*/ 	.word	0x00007e70
        /*01c4*/ 	.word	0x00000004
        /*01c8*/ 	.word	0x00000000
        /*01cc*/ 	.short	0x010a
        /*01ce*/ 	.byte	0x3f
	.zero		1


	//   ....[21]....
        /*01d0*/ 	.word	0x00007f40
        /*01d4*/ 	.word	0x0000000e
        /*01d8*/ 	.word	0x00000018
        /*01dc*/ 	.short	0x010a
        /*01de*/ 	.byte	0x3f
	.zero		1


	//   ....[22]....
        /*01e0*/ 	.word	0x00008010
        /*01e4*/ 	.word	0x00000007
        /*01e8*/ 	.word	0x00000000
        /*01ec*/ 	.short	0x010a
        /*01ee*/ 	.byte	0x3f
	.zero		1


	//   ....[23]....
        /*01f0*/ 	.word	0x00008060
        /*01f4*/ 	.word	0x00000009
        /*01f8*/ 	.word	0x00000000
        /*01fc*/ 	.short	0x010a
        /*01fe*/ 	.byte	0x3f
	.zero		1


	//----- nvinfo : EIATTR_NUM_MBARRIERS
	.align		4
.L_35:
        /*0200*/ 	.byte	0x03, 0x38
        /*0202*/ 	.short	0x0008


	//----- nvinfo : EIATTR_EXIT_INSTR_OFFSETS
	.align		4
        /*0204*/ 	.byte	0x04, 0x1c
        /*0206*/ 	.short	(.L_37 - .L_36)


	//   ....[0]....
.L_36:
        /*0208*/ 	.word	0x00000640


	//   ....[1]....
        /*020c*/ 	.word	0x00000f00


	//   ....[2]....
        /*0210*/ 	.word	0x00006830


	//   ....[3]....
        /*0214*/ 	.word	0x00006e60


	//   ....[4]....
        /*0218*/ 	.word	0x00007e00


	//----- nvinfo : EIATTR_MAX_THREADS
	.align		4
.L_37:
        /*021c*/ 	.byte	0x04, 0x05
        /*021e*/ 	.short	(.L_39 - .L_38)
.L_38:
        /*0220*/ 	.word	0x00000180
        /*0224*/ 	.word	0x00000001
        /*0228*/ 	.word	0x00000001


	//----- nvinfo : EIATTR_CRS_STACK_SIZE
	.align		4
.L_39:
        /*022c*/ 	.byte	0x04, 0x1e
        /*022e*/ 	.short	(.L_41 - .L_40)
.L_40:
        /*0230*/ 	.word	0x00000000


	//----- nvinfo : EIATTR_CBANK_PARAM_SIZE
	.align		4
.L_41:
        /*0234*/ 	.byte	0x03, 0x19
        /*0236*/ 	.short	0x0470


	//----- nvinfo : EIATTR_PARAM_CBANK
	.align		4
        /*0238*/ 	.byte	0x04, 0x0a
        /*023a*/ 	.short	(.L_43 - .L_42)
	.align		4
.L_42:
        /*023c*/ 	.word	index@(.nv.constant0._ZN7cutlass13device_kernelINS_4gemm6kernel13GemmUniversalIN4cute5tupleIJiiiiEEENS1_10collective13CollectiveMmaINS1_34MainloopSm90TmaGmmaWarpSpecializedILi3ENS5_IJNS4_1CILi1EEESB_SB_EEENS1_35KernelTmaWarpSpecializedCooperativeEEENS5_IJNSA_ILi128EEESF_NSA_ILi64EEEEEENS_10tfloat32_tENS5_IJlSB_lEEESI_SJ_NS4_8TiledMMAINS4_8MMA_AtomIJNS4_4SM904GMMA30MMA_64x128x8_F32TF32TF32_SS_TNILNSN_7ScaleInE1ELSP_1EEEEEENS4_6LayoutINS5_IJNSA_ILi2EEESB_SB_EEENS5_IJSB_NSA_ILi0EEESV_EEEEENS5_IJNS4_10UnderscoreESY_SY_EEEEENS4_13SM90_TMA_LOADENS4_14ComposedLayoutINS4_7SwizzleILi3ELi4ELi3EEENS4_18smem_ptr_flag_bitsILi32EEENSS_INS5_IJNSA_ILi8EEENSA_ILi32EEEEEENS5_IJS18_SB_EEEEEEEvNS4_8identityES11_S1C_vS1D_EENS_8epilogue10collective6detail29Sm90TmaWarpSpecializedAdapterINS1G_15DefaultEpilogueISI_SJ_SJ_NS1F_6thread17LinearCombinationISI_Li1EffLNS1K_9ScaleType4KindE0ELNS_15FloatRoundStyleE2ESI_EENS1_15EpilogueDefaultEEEEEvvEEEEvNT_6ParamsE)
        /*0240*/ 	.short	0x0210
        /*0242*/ 	.short	0x0470


	//----- nvinfo : EIATTR_SW_WAR
	.align		4
.L_43:
        /*0244*/ 	.byte	0x04, 0x36
        /*0246*/ 	.short	(.L_45 - .L_44)
.L_44:
        /*0248*/ 	.word	0x00000008
.L_45:


//--------------------- .nv.callgraph             --------------------------
	.section	.nv.callgraph,"",@"SHT_CUDA_CALLGRAPH"
	.align	4
	.sectionentsize	8
	.align		4
        /*0000*/ 	.word	0x00000000
	.align		4
        /*0004*/ 	.word	0xffffffff
	.align		4
        /*0008*/ 	.word	index@(_ZN7cutlass13device_kernelINS_4gemm6kernel13GemmUniversalIN4cute5tupleIJiiiiEEENS1_10collective13CollectiveMmaINS1_34MainloopSm90TmaGmmaWarpSpecializedILi3ENS5_IJNS4_1CILi1EEESB_SB_EEENS1_35KernelTmaWarpSpecializedCooperativeEEENS5_IJNSA_ILi128EEESF_NSA_ILi64EEEEEENS_10tfloat32_tENS5_IJlSB_lEEESI_SJ_NS4_8TiledMMAINS4_8MMA_AtomIJNS4_4SM904GMMA30MMA_64x128x8_F32TF32TF32_SS_TNILNSN_7ScaleInE1ELSP_1EEEEEENS4_6LayoutINS5_IJNSA_ILi2EEESB_SB_EEENS5_IJSB_NSA_ILi0EEESV_EEEEENS5_IJNS4_10UnderscoreESY_SY_EEEEENS4_13SM90_TMA_LOADENS4_14ComposedLayoutINS4_7SwizzleILi3ELi4ELi3EEENS4_18smem_ptr_flag_bitsILi32EEENSS_INS5_IJNSA_ILi8EEENSA_ILi32EEEEEENS5_IJS18_SB_EEEEEEEvNS4_8identityES11_S1C_vS1D_EENS_8epilogue10collective6detail29Sm90TmaWarpSpecializedAdapterINS1G_15DefaultEpilogueISI_SJ_SJ_NS1F_6thread17LinearCombinationISI_Li1EffLNS1K_9ScaleType4KindE0ELNS_15FloatRoundStyleE2ESI_EENS1_15EpilogueDefaultEEEEEvvEEEEvNT_6ParamsE)
	.align		4
        /*000c*/ 	.word	index@(__assertfail)
	.align		4
        /*0010*/ 	.word	0x00000000
	.align		4
        /*0014*/ 	.word	0xfffffffe
	.align		4
        /*0018*/ 	.word	0x00000000
	.align		4
        /*001c*/ 	.word	0xfffffffd
	.align		4
        /*0020*/ 	.word	0x00000000
	.align		4
        /*0024*/ 	.word	0xfffffffc


//--------------------- .nv.constant4             --------------------------
	.section	.nv.constant4,"a",@progbits
	.align	8
	.align		8
.nv.constant4:
        /*0000*/ 	.dword	__assertfail
	.align		8
        /*0008*/ 	.dword	__unnamed_1
	.align		8
        /*0010*/ 	.dword	_ZN40_INTERNAL_6958a1c2_4_k_cu_17c88fd7_338614cuda3std3__45__cpo5beginE
	.align		8
        /*0018*/ 	.dword	_ZN40_INTERNAL_6958a1c2_4_k_cu_17c88fd7_338614cuda3std3__45__cpo3endE
	.align		8
        /*0020*/ 	.dword	_ZN40_INTERNAL_6958a1c2_4_k_cu_17c88fd7_338614cuda3std3__45__cpo6cbeginE
	.align		8
        /*0028*/ 	.dword	_ZN40_INTERNAL_6958a1c2_4_k_cu_17c88fd7_338614cuda3std3__45__cpo4cendE
	.align		8
        /*0030*/ 	.dword	_ZN40_INTERNAL_6958a1c2_4_k_cu_17c88fd7_338614cuda3std3__442_GLOBAL__N__6958a1c2_4_k_cu_17c88fd7_338616ignoreE
	.align		8
        /*0038*/ 	.dword	_ZN40_INTERNAL_6958a1c2_4_k_cu_17c88fd7_338614cuda3std3__419piecewise_constructE
	.align		8
        /*0040*/ 	.dword	_ZN40_INTERNAL_6958a1c2_4_k_cu_17c88fd7_338614cuda3std3__48in_placeE
	.align		8
        /*0048*/ 	.dword	_ZN40_INTERNAL_6958a1c2_4_k_cu_17c88fd7_338614cuda3std6ranges3__45__cpo4swapE
	.align		8
        /*0050*/ 	.dword	_ZN40_INTERNAL_6958a1c2_4_k_cu_17c88fd7_338614cuda3std6ranges3__45__cpo9iter_moveE
	.align		8
        /*0058*/ 	.dword	_ZN40_INTERNAL_6958a1c2_4_k_cu_17c88fd7_338614cute7productE
	.align		8
        /*0060*/ 	.dword	_ZN40_INTERNAL_6958a1c2_4_k_cu_17c88fd7_338614cute1_E
	.align		8
        /*0068*/ 	.dword	$str$22
	.align		8
        /*0070*/ 	.dword	$str$23


//--------------------- .text._ZN7cutlass13device_kernelINS_4gemm6kernel13GemmUniversalIN4cute5tupleIJiiiiEEENS1_10collective13CollectiveMmaINS1_34MainloopSm90TmaGmmaWarpSpecializedILi3ENS5_IJNS4_1CILi1EEESB_SB_EEENS1_35KernelTmaWarpSpecializedCooperativeEEENS5_IJNSA_ILi128EEESF_NSA_ILi64EEEEEENS_10tfloat32_tENS5_IJlSB_lEEESI_SJ_NS4_8TiledMMAINS4_8MMA_AtomIJNS4_4SM904GMMA30MMA_64x128x8_F32TF32TF32_SS_TNILNSN_7ScaleInE1ELSP_1EEEEEENS4_6LayoutINS5_IJNSA_ILi2EEESB_SB_EEENS5_IJSB_NSA_ILi0EEESV_EEEEENS5_IJNS4_10UnderscoreESY_SY_EEEEENS4_13SM90_TMA_LOADENS4_14ComposedLayoutINS4_7SwizzleILi3ELi4ELi3EEENS4_18smem_ptr_flag_bitsILi32EEENSS_INS5_IJNSA_ILi8EEENSA_ILi32EEEEEENS5_IJS18_SB_EEEEEEEvNS4_8identityES11_S1C_vS1D_EENS_8epilogue10collective6detail29Sm90TmaWarpSpecializedAdapterINS1G_15DefaultEpilogueISI_SJ_SJ_NS1F_6thread17LinearCombinationISI_Li1EffLNS1K_9ScaleType4KindE0ELNS_15FloatRoundStyleE2ESI_EENS1_15EpilogueDefaultEEEEEvvEEEEvNT_6ParamsE --------------------------
	.section	.text._ZN7cutlass13device_kernelINS_4gemm6kernel13GemmUniversalIN4cute5tupleIJiiiiEEENS1_10collective13CollectiveMmaINS1_34MainloopSm90TmaGmmaWarpSpecializedILi3ENS5_IJNS4_1CILi1EEESB_SB_EEENS1_35KernelTmaWarpSpecializedCooperativeEEENS5_IJNSA_ILi128EEESF_NSA_ILi64EEEEEENS_10tfloat32_tENS5_IJlSB_lEEESI_SJ_NS4_8TiledMMAINS4_8MMA_AtomIJNS4_4SM904GMMA30MMA_64x128x8_F32TF32TF32_SS_TNILNSN_7ScaleInE1ELSP_1EEEEEENS4_6LayoutINS5_IJNSA_ILi2EEESB_SB_EEENS5_IJSB_NSA_ILi0EEESV_EEEEENS5_IJNS4_10UnderscoreESY_SY_EEEEENS4_13SM90_TMA_LOADENS4_14ComposedLayoutINS4_7SwizzleILi3ELi4ELi3EEENS4_18smem_ptr_flag_bitsILi32EEENSS_INS5_IJNSA_ILi8EEENSA_ILi32EEEEEENS5_IJS18_SB_EEEEEEEvNS4_8identityES11_S1C_vS1D_EENS_8epilogue10collective6detail29Sm90TmaWarpSpecializedAdapterINS1G_15DefaultEpilogueISI_SJ_SJ_NS1F_6thread17LinearCombinationISI_Li1EffLNS1K_9ScaleType4KindE0ELNS_15FloatRoundStyleE2ESI_EENS1_15EpilogueDefaultEEEEEvvEEEEvNT_6ParamsE,"ax",@progbits
	.align	128
.text._ZN7cutlass13device_kernelINS_4gemm6kernel13GemmUniversalIN4cute5tupleIJiiiiEEENS1_10collective13CollectiveMmaINS1_34MainloopSm90TmaGmmaWarpSpecializedILi3ENS5_IJNS4_1CILi1EEESB_SB_EEENS1_35KernelTmaWarpSpecializedCooperativeEEENS5_IJNSA_ILi128EEESF_NSA_ILi64EEEEEENS_10tfloat32_tENS5_IJlSB_lEEESI_SJ_NS4_8TiledMMAINS4_8MMA_AtomIJNS4_4SM904GMMA30MMA_64x128x8_F32TF32TF32_SS_TNILNSN_7ScaleInE1ELSP_1EEEEEENS4_6LayoutINS5_IJNSA_ILi2EEESB_SB_EEENS5_IJSB_NSA_ILi0EEESV_EEEEENS5_IJNS4_10UnderscoreESY_SY_EEEEENS4_13SM90_TMA_LOADENS4_14ComposedLayoutINS4_7SwizzleILi3ELi4ELi3EEENS4_18smem_ptr_flag_bitsILi32EEENSS_INS5_IJNSA_ILi8EEENSA_ILi32EEEEEENS5_IJS18_SB_EEEEEEEvNS4_8identityES11_S1C_vS1D_EENS_8epilogue10collective6detail29Sm90TmaWarpSpecializedAdapterINS1G_15DefaultEpilogueISI_SJ_SJ_NS1F_6thread17LinearCombinationISI_Li1EffLNS1K_9ScaleType4KindE0ELNS_15FloatRoundStyleE2ESI_EENS1_15EpilogueDefaultEEEEEvvEEEEvNT_6ParamsE:
        .type           _ZN7cutlass13device_kernelINS_4gemm6kernel13GemmUniversalIN4cute5tupleIJiiiiEEENS1_10collective13CollectiveMmaINS1_34MainloopSm90TmaGmmaWarpSpecializedILi3ENS5_IJNS4_1CILi1EEESB_SB_EEENS1_35KernelTmaWarpSpecializedCooperativeEEENS5_IJNSA_ILi128EEESF_NSA_ILi64EEEEEENS_10tfloat32_tENS5_IJlSB_lEEESI_SJ_NS4_8TiledMMAINS4_8MMA_AtomIJNS4_4SM904GMMA30MMA_64x128x8_F32TF32TF32_SS_TNILNSN_7ScaleInE1ELSP_1EEEEEENS4_6LayoutINS5_IJNSA_ILi2EEESB_SB_EEENS5_IJSB_NSA_ILi0EEESV_EEEEENS5_IJNS4_10UnderscoreESY_SY_EEEEENS4_13SM90_TMA_LOADENS4_14ComposedLayoutINS4_7SwizzleILi3ELi4ELi3EEENS4_18smem_ptr_flag_bitsILi32EEENSS_INS5_IJNSA_ILi8EEENSA_ILi32EEEEEENS5_IJS18_SB_EEEEEEEvNS4_8identityES11_S1C_vS1D_EENS_8epilogue10collective6detail29Sm90TmaWarpSpecializedAdapterINS1G_15DefaultEpilogueISI_SJ_SJ_NS1F_6thread17LinearCombinationISI_Li1EffLNS1K_9ScaleType4KindE0ELNS_15FloatRoundStyleE2ESI_EENS1_15EpilogueDefaultEEEEEvvEEEEvNT_6ParamsE,@function
        .size           _ZN7cutlass13device_kernelINS_4gemm6kernel13GemmUniversalIN4cute5tupleIJiiiiEEENS1_10collective13CollectiveMmaINS1_34MainloopSm90TmaGmmaWarpSpecializedILi3ENS5_IJNS4_1CILi1EEESB_SB_EEENS1_35KernelTmaWarpSpecializedCooperativeEEENS5_IJNSA_ILi128EEESF_NSA_ILi64EEEEEENS_10tfloat32_tENS5_IJlSB_lEEESI_SJ_NS4_8TiledMMAINS4_8MMA_AtomIJNS4_4SM904GMMA30MMA_64x128x8_F32TF32TF32_SS_TNILNSN_7ScaleInE1ELSP_1EEEEEENS4_6LayoutINS5_IJNSA_ILi2EEESB_SB_EEENS5_IJSB_NSA_ILi0EEESV_EEEEENS5_IJNS4_10UnderscoreESY_SY_EEEEENS4_13SM90_TMA_LOADENS4_14ComposedLayoutINS4_7SwizzleILi3ELi4ELi3EEENS4_18smem_ptr_flag_bitsILi32EEENSS_INS5_IJNSA_ILi8EEENSA_ILi32EEEEEENS5_IJS18_SB_EEEEEEEvNS4_8identityES11_S1C_vS1D_EENS_8epilogue10collective6detail29Sm90TmaWarpSpecializedAdapterINS1G_15DefaultEpilogueISI_SJ_SJ_NS1F_6thread17LinearCombinationISI_Li1EffLNS1K_9ScaleType4KindE0ELNS_15FloatRoundStyleE2ESI_EENS1_15EpilogueDefaultEEEEEvvEEEEvNT_6ParamsE,(.L_x_192 - _ZN7cutlass13device_kernelINS_4gemm6kernel13GemmUniversalIN4cute5tupleIJiiiiEEENS1_10collective13CollectiveMmaINS1_34MainloopSm90TmaGmmaWarpSpecializedILi3ENS5_IJNS4_1CILi1EEESB_SB_EEENS1_35KernelTmaWarpSpecializedCooperativeEEENS5_IJNSA_ILi128EEESF_NSA_ILi64EEEEEENS_10tfloat32_tENS5_IJlSB_lEEESI_SJ_NS4_8TiledMMAINS4_8MMA_AtomIJNS4_4SM904GMMA30MMA_64x128x8_F32TF32TF32_SS_TNILNSN_7ScaleInE1ELSP_1EEEEEENS4_6LayoutINS5_IJNSA_ILi2EEESB_SB_EEENS5_IJSB_NSA_ILi0EEESV_EEEEENS5_IJNS4_10UnderscoreESY_SY_EEEEENS4_13SM90_TMA_LOADENS4_14ComposedLayoutINS4_7SwizzleILi3ELi4ELi3EEENS4_18smem_ptr_flag_bitsILi32EEENSS_INS5_IJNSA_ILi8EEENSA_ILi32EEEEEENS5_IJS18_SB_EEEEEEEvNS4_8identityES11_S1C_vS1D_EENS_8epilogue10collective6detail29Sm90TmaWarpSpecializedAdapterINS1G_15DefaultEpilogueISI_SJ_SJ_NS1F_6thread17LinearCombinationISI_Li1EffLNS1K_9ScaleType4KindE0ELNS_15FloatRoundStyleE2ESI_EENS1_15EpilogueDefaultEEEEEvvEEEEvNT_6ParamsE)
        .other          _ZN7cutlass13device_kernelINS_4gemm6kernel13GemmUniversalIN4cute5tupleIJiiiiEEENS1_10collective13CollectiveMmaINS1_34MainloopSm90TmaGmmaWarpSpecializedILi3ENS5_IJNS4_1CILi1EEESB_SB_EEENS1_35KernelTmaWarpSpecializedCooperativeEEENS5_IJNSA_ILi128EEESF_NSA_ILi64EEEEEENS_10tfloat32_tENS5_IJlSB_lEEESI_SJ_NS4_8TiledMMAINS4_8MMA_AtomIJNS4_4SM904GMMA30MMA_64x128x8_F32TF32TF32_SS_TNILNSN_7ScaleInE1ELSP_1EEEEEENS4_6LayoutINS5_IJNSA_ILi2EEESB_SB_EEENS5_IJSB_NSA_ILi0EEESV_EEEEENS5_IJNS4_10UnderscoreESY_SY_EEEEENS4_13SM90_TMA_LOADENS4_14ComposedLayoutINS4_7SwizzleILi3ELi4ELi3EEENS4_18smem_ptr_flag_bitsILi32EEENSS_INS5_IJNSA_ILi8EEENSA_ILi32EEEEEENS5_IJS18_SB_EEEEEEEvNS4_8identityES11_S1C_vS1D_EENS_8epilogue10collective6detail29Sm90TmaWarpSpecializedAdapterINS1G_15DefaultEpilogueISI_SJ_SJ_NS1F_6thread17LinearCombinationISI_Li1EffLNS1K_9ScaleType4KindE0ELNS_15FloatRoundStyleE2ESI_EENS1_15EpilogueDefaultEEEEEvvEEEEvNT_6ParamsE,@"STO_CUDA_ENTRY STV_DEFAULT"
_ZN7cutlass13device_kernelINS_4gemm6kernel13GemmUniversalIN4cute5tupleIJiiiiEEENS1_10collective13CollectiveMmaINS1_34MainloopSm90TmaGmmaWarpSpecializedILi3ENS5_IJNS4_1CILi1EEESB_SB_EEENS1_35KernelTmaWarpSpecializedCooperativeEEENS5_IJNSA_ILi128EEESF_NSA_ILi64EEEEEENS_10tfloat32_tENS5_IJlSB_lEEESI_SJ_NS4_8TiledMMAINS4_8MMA_AtomIJNS4_4SM904GMMA30MMA_64x128x8_F32TF32TF32_SS_TNILNSN_7ScaleInE1ELSP_1EEEEEENS4_6LayoutINS5_IJNSA_ILi2EEESB_SB_EEENS5_IJSB_NSA_ILi0EEESV_EEEEENS5_IJNS4_10UnderscoreESY_SY_EEEEENS4_13SM90_TMA_LOADENS4_14ComposedLayoutINS4_7SwizzleILi3ELi4ELi3EEENS4_18smem_ptr_flag_bitsILi32EEENSS_INS5_IJNSA_ILi8EEENSA_ILi32EEEEEENS5_IJS18_SB_EEEEEEEvNS4_8identityES11_S1C_vS1D_EENS_8epilogue10collective6detail29Sm90TmaWarpSpecializedAdapterINS1G_15DefaultEpilogueISI_SJ_SJ_NS1F_6thread17LinearCombinationISI_Li1EffLNS1K_9ScaleType4KindE0ELNS_15FloatRoundStyleE2ESI_EENS1_15EpilogueDefaultEEEEEvvEEEEvNT_6ParamsE:
[----:B------:R-:W0:Y:S01]  /*0000*/  LDC R1, c[0x0][0x28] ;  /* 0x00000a00ff017b82 */ /* 0x000e220000000800 */
[----:B------:R-:W1:Y:S01]  /*0010*/  S2R R3, SR_TID.X ;  /* 0x0000000000037919 */ /* 0x000e620000002100 */
[----:B------:R-:W-:Y:S01]  /*0020*/  ELECT P0, URZ, PT ;  /* 0x00000000003f782f */ /* 0x000fe20003800000 */
[----:B------:R-:W-:Y:S01]  /*0030*/  BSSY B0, `(.L_x_0) ;  /* 0x000000f000007945 */ /* 0x000fe20003800000 */
[--C-:B-1----:R-:W-:Y:S02]  /*0040*/  SHF.R.U32.HI R0, RZ, 0x5, R3.reuse ;  /* 0x00000005ff007819 */ /* 0x102fe40000011603 */
[----:B------:R-:W-:-:S03]  /*0050*/  SHF.R.U32.HI R14, RZ, 0x7, R3 ;  /* 0x00000007ff0e7819 */ /* 0x000fc60000011603 */
[----:B------:R-:W1:Y:S04]  /*0060*/  SHFL.IDX PT, R4, R0, RZ, 0x1f ;  /* 0x00001fff00047589 */ /* 0x000e6800000e0000 */
[----:B------:R2:W3:Y:S01]  /*0070*/  SHFL.IDX PT, R10, R14, RZ, 0x1f ;  /* 0x00001fff0e0a7589 */ /* 0x0004e200000e0000 */
[----:B-1----:R-:W-:-:S13]  /*0080*/  ISETP.NE.OR P0, PT, R4, RZ, !P0 ;  /* 0x000000ff0400720c */ /* 0x002fda0004705670 */
[----:B0-23--:R-:W-:Y:S05]  /*0090*/  @P0 BRA `(.L_x_1) ;  /* 0x0000000000200947 */ /* 0x00dfea0003800000 */
[----:B------:R-:W-:Y:S02]  /*00a0*/  ULDC.64 UR4, c[0x0][0x198] ;  /* 0x0000660000047ab9 */ /* 0x000fe40000000a00 */
[----:B------:R-:W-:Y:S02]  /*00b0*/  UIADD3 UR6, UP0, UR4, 0xf0, URZ ;  /* 0x000000f004067890 */ /* 0x000fe4000ff1e03f */
[----:B------:R-:W-:Y:S02]  /*00c0*/  UIADD3 UR4, UP1, UR4, 0x1f0, URZ ;  /* 0x000001f004047890 */ /* 0x000fe4000ff3e03f */
[----:B------:R-:W-:Y:S02]  /*00d0*/  UIADD3.X UR7, URZ, UR5, URZ, UP0, !UPT ;  /* 0x000000053f077290 */ /* 0x000fe400087fe43f */
[----:B------:R-:W-:-:S07]  /*00e0*/  UIADD3.X UR5, URZ, UR5, URZ, UP1, !UPT ;  /* 0x000000053f057290 */ /* 0x000fce0008ffe43f */
[----:B------:R0:W-:Y:S02]  /*00f0*/  UTMACCTL.PF [UR6] ;  /* 0x00000000060079b9 */ /* 0x0001e40008040000 */
[----:B------:R0:W-:Y:S02]  /*0100*/  UTMACCTL.PF [UR4] ;  /* 0x00000000040079b9 */ /* 0x0001e40008040000 */
[----:B0-----:R-:W-:Y:S01]  /*0110*/  NOP ;  /* 0x0000000000007918 */ /* 0x001fe20000000000 */
.L_x_1:
[----:B------:R-:W-:Y:S05]  /*0120*/  BSYNC B0 ;  /* 0x0000000000007941 */ /* 0x000fea0003800000 */
.L_x_0:
[----:B------:R-:W0:Y:S02]  /*0130*/  SHFL.IDX PT, R2, R0, RZ, 0x1f ;  /* 0x00001fff00027589 */ /* 0x000e2400000e0000 */
[----:B0-----:R-:W-:-:S13]  /*0140*/  ISETP.NE.AND P0, PT, R2, RZ, PT ;  /* 0x000000ff0200720c */ /* 0x001fda0003f05270 */
[----:B------:R-:W-:Y:S05]  /*0150*/  @P0 BRA `(.L_x_2) ;  /* 0x0000000000500947 */ /* 0x000fea0003800000 */
[----:B------:R-:W0:Y:S01]  /*0160*/  S2UR UR8, SR_CgaCtaId ;  /* 0x00000000000879c3 */ /* 0x000e220000008800 */
[----:B------:R-:W-:Y:S01]  /*0170*/  UMOV UR4, 0x400 ;  /* 0x0000040000047882 */ /* 0x000fe20000000000 */
[----:B------:R-:W-:Y:S01]  /*0180*/  UMOV UR5, 0x1 ;  /* 0x0000000100057882 */ /* 0x000fe20000000000 */
[----:B------:R-:W-:Y:S01]  /*0190*/  UMOV UR6, 0x100 ;  /* 0x0000010000067882 */ /* 0x000fe20000000000 */
[----:B------:R-:W-:Y:S01]  /*01a0*/  ELECT P0, URZ, PT ;  /* 0x00000000003f782f */ /* 0x000fe20003800000 */
[----:B------:R-:W-:-:S04]  /*01b0*/  UIADD3 UR6, -UR6, 0x100000, URZ ;  /* 0x0010000006067890 */ /* 0x000fc8000fffe13f */
[----:B------:R-:W-:Y:S02]  /*01c0*/  USHF.L.U32 UR7, UR6, 0xb, URZ ;  /* 0x0000000b06077899 */ /* 0x000fe4000800063f */
[----:B------:R-:W-:Y:S02]  /*01d0*/  USHF.L.U32 UR6, UR6, 0x1, URZ ;  /* 0x0000000106067899 */ /* 0x000fe4000800063f */
[----:B0-----:R-:W-:Y:S02]  /*01e0*/  ULEA UR8, UR8, UR4, 0x18 ;  /* 0x0000000408087291 */ /* 0x001fe4000f8ec03f */
[----:B------:R-:W-:-:S04]  /*01f0*/  UIADD3 UR4, -UR5, 0x100000, URZ ;  /* 0x0010000005047890 */ /* 0x000fc8000fffe13f */
[----:B------:R-:W-:Y:S02]  /*0200*/  USHF.L.U32 UR5, UR4, 0xb, URZ ;  /* 0x0000000b04057899 */ /* 0x000fe4000800063f */
[----:B------:R-:W-:Y:S01]  /*0210*/  USHF.L.U32 UR4, UR4, 0x1, URZ ;  /* 0x0000000104047899 */ /* 0x000fe2000800063f */
[----:B------:R-:W0:Y:S11]  /*0220*/  FENCE.VIEW.ASYNC.S ;  /* 0x00000000000073c6 */ /* 0x000e360000000000 */
[----:B0-----:R0:W1:Y:S01]  /*0230*/  SYNCS.EXCH.64 URZ, [UR8], UR4 ;  /* 0x00000004083f75b2 */ /* 0x0010620008000100 */
[----:B------:R0:W2:Y:S01]  /*0240*/  SYNCS.EXCH.64 URZ, [UR8+0x18], UR6 ;  /* 0x00001806083f75b2 */ /* 0x0000a20008000100 */
[----:B------:R0:W3:Y:S01]  /*0250*/  SYNCS.EXCH.64 URZ, [UR8+0x8], UR4 ;  /* 0x00000804083f75b2 */ /* 0x0000e20008000100 */
[----:B------:R0:W4:Y:S01]  /*0260*/  SYNCS.EXCH.64 URZ, [UR8+0x20], UR6 ;  /* 0x00002006083f75b2 */ /* 0x0001220008000100 */
[----:B------:R0:W0:Y:S01]  /*0270*/  SYNCS.EXCH.64 URZ, [UR8+0x10], UR4 ;  /* 0x00001004083f75b2 */ /* 0x0000220008000100 */
[----:B------:R0:W0:Y:S01]  /*0280*/  SYNCS.EXCH.64 URZ, [UR8+0x28], UR6 ;  /* 0x00002806083f75b2 */ /* 0x0000220008000100 */
[----:B------:R-:W-:Y:S01]  /*0290*/  NOP ;  /* 0x0000000000007918 */ /* 0x000fe20000000000 */
.L_x_2:
[----:B------:R-:W5:Y:S01]  /*02a0*/  SHFL.IDX PT, R0, R0, RZ, 0x1f ;  /* 0x00001fff00007589 */ /* 0x000f6200000e0000 */
[----:B------:R-:W-:Y:S01]  /*02b0*/  ELECT P0, URZ, PT ;  /* 0x00000000003f782f */ /* 0x000fe20003800000 */
[----:B------:R-:W1:Y:S01]  /*02c0*/  LDC R2, c[0x0][0x65c] ;  /* 0x00019700ff027b82 */ /* 0x000e620000000800 */
[----:B------:R-:W-:Y:S01]  /*02d0*/  SHF.R.S32.HI R7, RZ, 0x1f, R4 ;  /* 0x0000001fff077819 */ /* 0x000fe20000011404 */
[----:B------:R-:W2:Y:S01]  /*02e0*/  S2R R5, SR_CTAID.Y ;  /* 0x0000000000057919 */ /* 0x000ea20000002600 */
[----:B0-----:R-:W-:Y:S01]  /*02f0*/  UMOV UR4, 0x20 ;  /* 0x0000002000047882 */ /* 0x001fe20000000000 */
[----:B------:R-:W-:Y:S01]  /*0300*/  NOP ;  /* 0x0000000000007918 */ /* 0x000fe20000000000 */
[----:B------:R-:W-:Y:S01]  /*0310*/  LEA.HI R7, R7, R4, RZ, 0x2 ;  /* 0x0000000407077211 */ /* 0x000fe200078f10ff */
[----:B------:R-:W0:Y:S01]  /*0320*/  S2R R6, SR_CTAID.X ;  /* 0x0000000000067919 */ /* 0x000e220000002500 */
[----:B------:R-:W-:Y:S01]  /*0330*/  ISETP.NE.AND P2, PT, R10, RZ, PT ;  /* 0x000000ff0a00720c */ /* 0x000fe20003f45270 */
[----:B------:R-:W-:Y:S01]  /*0340*/  NOP ;  /* 0x0000000000007918 */ /* 0x000fe20000000000 */
[----:B------:R-:W-:-:S02]  /*0350*/  LOP3.LUT R7, R7, 0xfffffffc, RZ, 0xc0, !PT ;  /* 0xfffffffc07077812 */ /* 0x000fc400078ec0ff */
[----:B-----5:R-:W-:Y:S02]  /*0360*/  ISETP.NE.OR P0, PT, R0, RZ, !P0 ;  /* 0x000000ff0000720c */ /* 0x020fe40004705670 */
[----:B-1----:R-:W-:-:S04]  /*0370*/  ISETP.NE.AND P3, PT, R2, 0x1, PT ;  /* 0x000000010200780c */ /* 0x002fc80003f65270 */
[----:B------:R-:W-:Y:S01]  /*0380*/  P2R R0, PR, RZ, 0x8 ;  /* 0x00000008ff007803 */ /* 0x000fe20000000000 */
[----:B------:R-:W-:Y:S01]  /*0390*/  IMAD.IADD R0, R4, 0x1, -R7 ;  /* 0x0000000104007824 */ /* 0x000fe200078e0a07 */
[----:B------:R-:W-:Y:S01]  /*03a0*/  LOP3.LUT R4, R3, 0x7f, RZ, 0xc0, !PT ;  /* 0x0000007f03047812 */ /* 0x000fe200078ec0ff */
[----:B------:R-:W-:-:S03]  /*03b0*/  IMAD.MOV.U32 R7, RZ, RZ, RZ ;  /* 0x000000ffff077224 */ /* 0x000fc600078e00ff */
[----:B------:R-:W-:Y:S01]  /*03c0*/  ISETP.NE.AND P1, PT, R0, 0x3, PT ;  /* 0x000000030000780c */ /* 0x000fe20003f25270 */
[----:B------:R-:W-:Y:S01]  /*03d0*/  VOTEU.ALL UP0, P0 ;  /* 0x00000000003f7886 */ /* 0x000fe20000000000 */
[----:B------:R-:W-:Y:S01]  /*03e0*/  VOTEU.ALL UP1, P0 ;  /* 0x00000000003f7886 */ /* 0x000fe20000020000 */
[----:B------:R-:W0:Y:S01]  /*03f0*/  @P3 LDC R17, c[0x0][0x10] ;  /* 0x00000400ff113b82 */ /* 0x000e220000000800 */
[----:B--2---:R-:W-:Y:S02]  /*0400*/  @P3 IMAD.MOV.U32 R8, RZ, RZ, R5 ;  /* 0x000000ffff083224 */ /* 0x004fe400078e0005 */
[----:B------:R-:W-:Y:S01]  /*0410*/  @!UP0 UMOV UR6, 0x400 ;  /* 0x0000040000068882 */ /* 0x000fe20000000000 */
[----:B------:R-:W-:-:S04]  /*0420*/  @!UP0 UIADD3 UR4, -UR4, 0x100000, URZ ;  /* 0x0010000004048890 */ /* 0x000fc8000fffe13f */
[----:B------:R-:W-:Y:S02]  /*0430*/  @!UP0 USHF.L.U32 UR5, UR4, 0xb, URZ ;  /* 0x0000000b04058899 */ /* 0x000fe4000800063f */
[----:B------:R-:W-:Y:S01]  /*0440*/  @!UP0 USHF.L.U32 UR4, UR4, 0x1, URZ ;  /* 0x0000000104048899 */ /* 0x000fe2000800063f */
[----:B------:R-:W-:Y:S01]  /*0450*/  @P3 IMAD.MOV.U32 R9, RZ, RZ, RZ ;  /* 0x000000ffff093224 */ /* 0x000fe200078e00ff */
[----:B------:R-:W1:Y:S08]  /*0460*/  @!UP0 S2UR UR7, SR_CgaCtaId ;  /* 0x00000000000789c3 */ /* 0x000e700000008800 */
[----:B------:R-:W2:Y:S01]  /*0470*/  @!P3 LDC R11, c[0x0][0xc] ;  /* 0x00000300ff0bbb82 */ /* 0x000ea20000000800 */
[----:B0-----:R-:W-:Y:S01]  /*0480*/  @P3 IMAD.WIDE.U32 R16, R6, R17, R8 ;  /* 0x0000001106103225 */ /* 0x001fe200078e0008 */
[----:B-1----:R-:W-:Y:S01]  /*0490*/  @!UP0 ULEA UR8, UR7, UR6, 0x18 ;  /* 0x0000000607088291 */ /* 0x002fe2000f8ec03f */
[----:B------:R-:W-:-:S02]  /*04a0*/  VOTEU.ALL UP0, P0 ;  /* 0x00000000003f7886 */ /* 0x000fc40000000000 */
[----:B------:R-:W-:Y:S01]  /*04b0*/  ULDC UR6, c[0x0][0xc] ;  /* 0x0000030000067ab9 */ /* 0x000fe20000000800 */
[----:B------:R-:W-:Y:S01]  /*04c0*/  ISETP.EQ.OR P0, PT, R0, RZ, !P1 ;  /* 0x000000ff0000720c */ /* 0x000fe20004f02670 */
[----:B------:R-:W-:-:S03]  /*04d0*/  ULDC UR7, c[0x0][0x10] ;  /* 0x0000040000077ab9 */ /* 0x000fc60000000800 */
[C---:B------:R-:W-:Y:S01]  /*04e0*/  ISETP.EQ.AND P0, PT, R10.reuse, RZ, P0 ;  /* 0x000000ff0a00720c */ /* 0x040fe20000702270 */
[----:B------:R-:W-:Y:S02]  /*04f0*/  VIADD R10, R10, 0xffffffff ;  /* 0xffffffff0a0a7836 */ /* 0x000fe40000000000 */
[----:B--2---:R-:W-:Y:S01]  /*0500*/  @!P3 IMAD.WIDE.U32 R8, R11, R5, R6 ;  /* 0x000000050b08b225 */ /* 0x004fe200078e0006 */
[----:B------:R-:W0:Y:S02]  /*0510*/  FENCE.VIEW.ASYNC.S ;  /* 0x00000000000073c6 */ /* 0x000e240000000000 */
[----:B0-----:R-:W3:Y:S01]  /*0520*/  @!UP0 SYNCS.EXCH.64 URZ, [UR8+0x40], UR4 ;  /* 0x00004004083f85b2 */ /* 0x001ee20008000100 */
[----:B------:R-:W-:Y:S01]  /*0530*/  SEL R18, RZ, 0x1, !P0 ;  /* 0x00000001ff127807 */ /* 0x000fe20004000000 */
[----:B------:R-:W-:Y:S01]  /*0540*/  @P3 IMAD.MOV.U32 R11, RZ, RZ, RZ ;  /* 0x000000ffff0b3224 */ /* 0x000fe200078e00ff */
[----:B------:R-:W-:Y:S01]  /*0550*/  ISETP.GE.U32.AND P1, PT, R10, 0x2, PT ;  /* 0x000000020a00780c */ /* 0x000fe20003f26070 */
[----:B------:R-:W-:-:S02]  /*0560*/  @!P3 IMAD.MOV.U32 R16, RZ, RZ, R8 ;  /* 0x000000ffff10b224 */ /* 0x000fc400078e0008 */
[----:B------:R-:W-:Y:S01]  /*0570*/  @P3 IMAD.IADD R17, R17, 0x1, R11 ;  /* 0x0000000111113824 */ /* 0x000fe200078e020b */
[----:B------:R-:W-:Y:S01]  /*0580*/  SEL R18, R18, 0x2, P1 ;  /* 0x0000000212127807 */ /* 0x000fe20000800000 */
[----:B------:R-:W-:Y:S01]  /*0590*/  @!P3 IMAD.MOV.U32 R17, RZ, RZ, R9 ;  /* 0x000000ffff11b224 */ /* 0x000fe200078e0009 */
[----:B------:R0:W3:Y:S01]  /*05a0*/  @!UP1 SYNCS.EXCH.64 URZ, [UR8+0x48], UR4 ;  /* 0x00004804083f95b2 */ /* 0x0000e20008000100 */
[----:B------:R-:W-:Y:S01]  /*05b0*/  NOP ;  /* 0x0000000000007918 */ /* 0x000fe20000000000 */
[----:B0-----:R-:W-:-:S03]  /*05c0*/  UIMAD.WIDE.U32 UR4, UR6, UR7, URZ ;  /* 0x00000007060472a5 */ /* 0x001fc6000f8e003f */
[----:B------:R-:W-:Y:S02]  /*05d0*/  ULDC UR6, c[0x0][0x14] ;  /* 0x0000050000067ab9 */ /* 0x000fe40000000800 */
[----:B------:R-:W-:Y:S02]  /*05e0*/  UIMAD.WIDE.U32 UR38, UR4, UR6, URZ ;  /* 0x00000006042672a5 */ /* 0x000fe4000f8e003f */
[----:B------:R-:W-:-:S04]  /*05f0*/  UIMAD UR41, UR5, UR6, URZ ;  /* 0x00000006052972a4 */ /* 0x000fc8000f8e023f */
[----:B------:R-:W-:Y:S01]  /*0600*/  UIADD3 UR41, UR39, UR41, URZ ;  /* 0x0000002927297290 */ /* 0x000fe2000fffe03f */
[----:B---34-:R-:W-:Y:S06]  /*0610*/  BAR.SYNC.DEFER_BLOCKING 0x0 ;  /* 0x0000000000007b1d */ /* 0x018fec0000010000 */
[----:B------:R-:W-:Y:S05]  /*0620*/  @!P2 BRA `(.L_x_3) ;  /* 0x000000600084a947 */ /* 0x000fea0003800000 */
[----:B------:R-:W-:-:S13]  /*0630*/  ISETP.GT.U32.AND P0, PT, R10, 0x1, PT ;  /* 0x000000010a00780c */ /* 0x000fda0003f04070 */
[----:B------:R-:W-:Y:S05]  /*0640*/  @P0 EXIT ;  /* 0x000000000000094d */ /* 0x000fea0003800000 */
[----:B------:R-:W-:Y:S01]  /*0650*/  ULDC.64 UR4, c[0x0][0x650] ;  /* 0x0001940000047ab9 */ /* 0x000fe20000000a00 */
[----:B------:R-:W-:Y:S01]  /*0660*/  PRMT R0, RZ, 0x7610, R0 ;  /* 0x00007610ff007816 */ /* 0x000fe20000000000 */
[----:B------:R-:W-:Y:S01]  /*0670*/  IMAD.MOV.U32 R101, RZ, RZ, -0x1 ;  /* 0xffffffffff657424 */ /* 0x000fe200078e00ff */
[----:B------:R-:W-:Y:S01]  /*0680*/  ISETP.GE.U32.AND P0, PT, R16, UR4, PT ;  /* 0x0000000410007c0c */ /* 0x000fe2000bf06070 */
[----:B------:R-:W-:Y:S02]  /*0690*/  IMAD.MOV.U32 R100, RZ, RZ, -0x1 ;  /* 0xffffffffff647424 */ /* 0x000fe400078e00ff */
[----:B------:R-:W-:Y:S01]  /*06a0*/  IMAD.MOV.U32 R99, RZ, RZ, -0x1 ;  /* 0xffffffffff637424 */ /* 0x000fe200078e00ff */
[----:B------:R-:W-:-:S13]  /*06b0*/  ISETP.GE.U32.AND.EX P0, PT, R17, UR5, PT, P0 ;  /* 0x0000000511007c0c */ /* 0x000fda000bf06100 */
[----:B------:R-:W-:Y:S05]  /*06c0*/  @P0 BRA `(.L_x_4) ;  /* 0x0000000400540947 */ /* 0x000fea0003800000 */
[----:B------:R-:W0:Y:S01]  /*06d0*/  LDC.64 R20, c[0x0][0x628] ;  /* 0x00018a00ff147b82 */ /* 0x000e220000000a00 */
[----:B------:R-:W-:Y:S02]  /*06e0*/  IMAD.MOV.U32 R8, RZ, RZ, R16 ;  /* 0x000000ffff087224 */ /* 0x000fe400078e0010 */
[----:B------:R-:W-:-:S05]  /*06f0*/  IMAD.MOV.U32 R9, RZ, RZ, R17 ;  /* 0x000000ffff097224 */ /* 0x000fca00078e0011 */
[----:B------:R-:W1:Y:S08]  /*0700*/  LDC R0, c[0x0][0x630] ;  /* 0x00018c00ff007b82 */ /* 0x000e700000000800 */
[----:B------:R-:W2:Y:S01]  /*0710*/  LDC.64 R22, c[0x0][0x620] ;  /* 0x00018800ff167b82 */ /* 0x000ea20000000a00 */
[----:B0-----:R-:W-:-:S04]  /*0720*/  ISETP.NE.U32.AND P0, PT, R20, RZ, PT ;  /* 0x000000ff1400720c */ /* 0x001fc80003f05070 */
[----:B------:R-:W-:-:S13]  /*0730*/  ISETP.NE.AND.EX P0, PT, R21, RZ, PT, P0 ;  /* 0x000000ff1500720c */ /* 0x000fda0003f05300 */
[----:B-12---:R-:W-:Y:S05]  /*0740*/  @!P0 BRA `(.L_x_5) ;  /* 0x0000000000288947 */ /* 0x006fea0003800000 */
[----:B------:R-:W0:Y:S02]  /*0750*/  LDC R13, c[0x0][0x634] ;  /* 0x00018d00ff0d7b82 */ /* 0x000e240000000800 */
[----:B0-----:R-:W-:-:S05]  /*0760*/  IADD3 R13, P0, R16, R13, RZ ;  /* 0x0000000d100d7210 */ /* 0x001fca0007f1e0ff */
[----:B------:R-:W-:-:S04]  /*0770*/  IMAD.X R15, RZ, RZ, R17, P0 ;  /* 0x000000ffff0f7224 */ /* 0x000fc800000e0611 */
[----:B------:R-:W-:-:S04]  /*0780*/  IMAD.WIDE.U32 R8, R15, R20, RZ ;  /* 0x000000140f087225 */ /* 0x000fc800078e00ff */
[----:B------:R-:W-:-:S04]  /*0790*/  IMAD.WIDE.U32 R10, P0, R13, R21, R8 ;  /* 0x000000150d0a7225 */ /* 0x000fc80007800008 */
[----:B------:R-:W-:-:S04]  /*07a0*/  IMAD.WIDE.U32 R8, R13, R20, RZ ;  /* 0x000000140d087225 */ /* 0x000fc800078e00ff */
[----:B------:R-:W-:Y:S01]  /*07b0*/  IMAD.X R13, RZ, RZ, RZ, P0 ;  /* 0x000000ffff0d7224 */ /* 0x000fe200000e06ff */
[----:B------:R-:W-:Y:S01]  /*07c0*/  IADD3 RZ, P0, R9, R10, RZ ;  /* 0x0000000a09ff7210 */ /* 0x000fe20007f1e0ff */
[----:B------:R-:W-:-:S04]  /*07d0*/  IMAD.MOV.U32 R12, RZ, RZ, R11 ;  /* 0x000000ffff0c7224 */ /* 0x000fc800078e000b */
[----:B------:R-:W-:-:S08]  /*07e0*/  IMAD.WIDE.U32.X R8, R15, R21, R12, P0 ;  /* 0x000000150f087225 */ /* 0x000fd000000e040c */
.L_x_5:
[-CC-:B------:R-:W-:Y:S01]  /*07f0*/  SHF.R.U64 R99, R8, R0.reuse, R9.reuse ;  /* 0x0000000008637219 */ /* 0x180fe20000001209 */
[----:B------:R-:W0:Y:S01]  /*0800*/  LDC R12, c[0x0][0x618] ;  /* 0x00018600ff0c7b82 */ /* 0x000e220000000800 */
[----:B------:R-:W-:Y:S01]  /*0810*/  SHF.R.U32.HI R7, RZ, R0, R9 ;  /* 0x00000000ff077219 */ /* 0x000fe20000011609 */
[----:B------:R-:W-:Y:S01]  /*0820*/  ULDC UR4, c[0x0][0x150] ;  /* 0x0000540000047ab9 */ /* 0x000fe20000000800 */
[----:B------:R-:W-:Y:S02]  /*0830*/  IADD3 R11, P0, RZ, -R99, RZ ;  /* 0x80000063ff0b7210 */ /* 0x000fe40007f1e0ff */
[----:B------:R-:W-:-:S03]  /*0840*/  I2FP.F32.U32 R0, R6 ;  /* 0x0000000600007245 */ /* 0x000fc60000201000 */
[----:B------:R-:W1:Y:S01]  /*0850*/  LDC.64 R30, c[0x0][0x640] ;  /* 0x00019000ff1e7b82 */ /* 0x000e620000000a00 */
[----:B------:R-:W-:Y:S02]  /*0860*/  IMAD.X R13, RZ, RZ, ~R7, P0 ;  /* 0x000000ffff0d7224 */ /* 0x000fe400000e0e07 */
[----:B------:R-:W-:Y:S01]  /*0870*/  FMUL R0, R0, UR4 ;  /* 0x0000000400007c20 */ /* 0x000fe20008400000 */
[----:B------:R-:W-:Y:S01]  /*0880*/  IMAD.WIDE.U32 R8, R11, R22, R16 ;  /* 0x000000160b087225 */ /* 0x000fe200078e0010 */
[----:B------:R-:W-:-:S03]  /*0890*/  ULDC UR4, c[0x0][0x154] ;  /* 0x0000550000047ab9 */ /* 0x000fc60000000800 */
[----:B------:R-:W-:Y:S01]  /*08a0*/  IMAD R10, R13, R22, RZ ;  /* 0x000000160d0a7224 */ /* 0x000fe200078e02ff */
[----:B------:R-:W2:Y:S01]  /*08b0*/  LDC R7, c[0x0][0x144] ;  /* 0x00005100ff077b82 */ /* 0x000ea20000000800 */
[----:B------:R-:W3:Y:S02]  /*08c0*/  F2I.U32.TRUNC.NTZ R0, R0 ;  /* 0x0000000000007305 */ /* 0x000ee4000020f000 */
[----:B------:R-:W-:-:S04]  /*08d0*/  IMAD R11, R11, R23, R10 ;  /* 0x000000170b0b7224 */ /* 0x000fc800078e020a */
[----:B------:R-:W-:Y:S01]  /*08e0*/  IMAD.IADD R9, R9, 0x1, R11 ;  /* 0x0000000109097824 */ /* 0x000fe200078e020b */
[----:B------:R-:W4:Y:S01]  /*08f0*/  LDC R24, c[0x0][0x608] ;  /* 0x00018200ff187b82 */ /* 0x000f220000000800 */
[----:B------:R-:W-:-:S03]  /*0900*/  IMAD.MOV.U32 R11, RZ, RZ, -0x1 ;  /* 0xffffffffff0b7424 */ /* 0x000fc600078e00ff */
[-CC-:B0-----:R-:W-:Y:S02]  /*0910*/  SHF.R.U64 R22, R8, R12.reuse, R9.reuse ;  /* 0x0000000c08167219 */ /* 0x181fe40000001209 */
[----:B------:R-:W-:Y:S02]  /*0920*/  I2FP.F32.U32 R8, R5 ;  /* 0x0000000500087245 */ /* 0x000fe40000201000 */
[----:B------:R-:W0:Y:S01]  /*0930*/  LDC R28, c[0x0][0x658] ;  /* 0x00019600ff1c7b82 */ /* 0x000e220000000800 */
[----:B-1----:R-:W-:Y:S01]  /*0940*/  ISETP.NE.U32.AND P0, PT, R30, RZ, PT ;  /* 0x000000ff1e00720c */ /* 0x002fe20003f05070 */
[----:B---3--:R-:W-:Y:S02]  /*0950*/  IMAD.MOV R10, RZ, RZ, -R0 ;  /* 0x000000ffff0a7224 */ /* 0x008fe400078e0a00 */
[----:B------:R-:W-:Y:S01]  /*0960*/  FMUL R8, R8, UR4 ;  /* 0x0000000408087c20 */ /* 0x000fe20008400000 */
[----:B------:R-:W-:Y:S02]  /*0970*/  SHF.R.U32.HI R9, RZ, R12, R9 ;  /* 0x0000000cff097219 */ /* 0x000fe40000011609 */
[----:B------:R-:W-:Y:S01]  /*0980*/  ISETP.NE.AND.EX P0, PT, R31, RZ, PT, P0 ;  /* 0x000000ff1f00720c */ /* 0x000fe20003f05300 */
[----:B------:R1:W3:Y:S01]  /*0990*/  F2I.U32.TRUNC.NTZ R15, R8 ;  /* 0x00000008000f7305 */ /* 0x0002e2000020f000 */
[----:B------:R-:W1:Y:S01]  /*09a0*/  LDC R20, c[0x0][0x148] ;  /* 0x00005200ff147b82 */ /* 0x000e620000000800 */
[----:B--2---:R-:W-:-:S07]  /*09b0*/  IMAD R0, R7, R10, R6 ;  /* 0x0000000a07007224 */ /* 0x004fce00078e0206 */
[----:B------:R-:W2:Y:S01]  /*09c0*/  LDC R26, c[0x0][0x600] ;  /* 0x00018000ff1a7b82 */ /* 0x000ea20000000800 */
[-CC-:B----4-:R-:W-:Y:S02]  /*09d0*/  SHF.R.U64 R32, R22, R24.reuse, R9.reuse ;  /* 0x0000001816207219 */ /* 0x190fe40000001209 */
[----:B------:R-:W-:Y:S01]  /*09e0*/  SHF.R.U32.HI R7, RZ, R24, R9 ;  /* 0x00000018ff077219 */ /* 0x000fe20000011609 */
[----:B------:R-:W-:-:S04]  /*09f0*/  IMAD.MOV.U32 R9, RZ, RZ, 0x1 ;  /* 0x00000001ff097424 */ /* 0x000fc800078e00ff */
[----:B------:R-:W4:Y:S01]  /*0a00*/  LDC R21, c[0x0][0x648] ;  /* 0x00019200ff157b82 */ /* 0x000f220000000800 */
[-C--:B0-----:R-:W-:Y:S02]  /*0a10*/  SHF.L.U32 R6, R11, R28.reuse, RZ ;  /* 0x0000001c0b067219 */ /* 0x081fe400000006ff */
[--C-:B------:R-:W-:Y:S02]  /*0a20*/  SHF.R.U64 R24, R32, R28, R7.reuse ;  /* 0x0000001c20187219 */ /* 0x100fe40000001207 */
[----:B------:R-:W-:Y:S02]  /*0a30*/  LOP3.LUT R13, RZ, R6, RZ, 0x33, !PT ;  /* 0x00000006ff0d7212 */ /* 0x000fe400078e33ff */
[-C--:B------:R-:W-:Y:S01]  /*0a40*/  SHF.R.U32.HI R7, RZ, R28.reuse, R7 ;  /* 0x0000001cff077219 */ /* 0x080fe20000011607 */
[----:B------:R-:W0:Y:S01]  /*0a50*/  LDC R23, c[0x0][0x638] ;  /* 0x00018e00ff177b82 */ /* 0x000e220000000800 */
[----:B------:R-:W-:Y:S01]  /*0a60*/  SHF.L.U32 R12, R9, R28, RZ ;  /* 0x0000001c090c7219 */ /* 0x000fe200000006ff */
[----:B------:R-:W-:-:S06]  /*0a70*/  IMAD.MOV.U32 R6, RZ, RZ, R24 ;  /* 0x000000ffff067224 */ /* 0x000fcc00078e0018 */
[----:B------:R-:W0:Y:S01]  /*0a80*/  LDC R101, c[0x0][0x610] ;  /* 0x00018400ff657b82 */ /* 0x000e220000000800 */
[----:B-1-3--:R-:W-:Y:S05]  /*0a90*/  @!P0 BRA `(.L_x_6) ;  /* 0x0000000000288947 */ /* 0x00afea0003800000 */
[----:B------:R-:W1:Y:S02]  /*0aa0*/  LDC R11, c[0x0][0x64c] ;  /* 0x00019300ff0b7b82 */ /* 0x000e640000000800 */
[----:B-1----:R-:W-:-:S05]  /*0ab0*/  IADD3 R11, P0, R24, R11, RZ ;  /* 0x0000000b180b7210 */ /* 0x002fca0007f1e0ff */
        /* <DEDUP_REMOVED lines=8> */
.L_x_6:
[----:B----4-:R-:W-:Y:S01]  /*0b40*/  SHF.R.U64 R6, R6, R21, R7 ;  /* 0x0000001506067219 */ /* 0x010fe20000001207 */
[----:B--2---:R-:W-:Y:S01]  /*0b50*/  VIADD R7, R26, 0xffffffff ;  /* 0xffffffff1a077836 */ /* 0x004fe20000000000 */
[----:B------:R-:W-:Y:S01]  /*0b60*/  LOP3.LUT R13, R32, R13, RZ, 0xc0, !PT ;  /* 0x0000000d200d7212 */ /* 0x000fe200078ec0ff */
[----:B------:R-:W-:Y:S02]  /*0b70*/  IMAD.MOV R15, RZ, RZ, -R15 ;  /* 0x000000ffff0f7224 */ /* 0x000fe400078e0a0f */
[----:B------:R-:W-:Y:S02]  /*0b80*/  IMAD.MOV R8, RZ, RZ, -R6 ;  /* 0x000000ffff087224 */ /* 0x000fe400078e0a06 */
[----:B------:R-:W-:Y:S01]  /*0b90*/  IMAD R13, R12, R6, R13 ;  /* 0x000000060c0d7224 */ /* 0x000fe200078e020d */
[----:B------:R-:W-:Y:S01]  /*0ba0*/  LOP3.LUT R6, R22, R7, RZ, 0xc0, !PT ;  /* 0x0000000716067212 */ /* 0x000fe200078ec0ff */
[----:B------:R-:W-:Y:S02]  /*0bb0*/  @P3 IMAD R0, R20, R15, R5 ;  /* 0x0000000f14003224 */ /* 0x000fe400078e0205 */
[----:B0-----:R-:W-:-:S02]  /*0bc0*/  IMAD R5, R8, R23, R24 ;  /* 0x0000001708057224 */ /* 0x001fc400078e0218 */
[----:B------:R-:W-:Y:S02]  /*0bd0*/  IMAD R101, R13, R101, R0 ;  /* 0x000000650d657224 */ /* 0x000fe400078e0200 */
[----:B------:R-:W-:Y:S02]  /*0be0*/  IMAD R6, R5, R26, R6 ;  /* 0x0000001a05067224 */ /* 0x000fe400078e0206 */
[----:B------:R-:W-:-:S03]  /*0bf0*/  IMAD.MOV.U32 R0, RZ, RZ, 0x1 ;  /* 0x00000001ff007424 */ /* 0x000fc600078e00ff */
[----:B------:R-:W-:Y:S02]  /*0c00*/  SEL R100, R6, R101, !P3 ;  /* 0x0000006506647207 */ /* 0x000fe40005800000 */
[----:B------:R-:W-:-:S07]  /*0c10*/  SEL R101, R101, R6, !P3 ;  /* 0x0000000665657207 */ /* 0x000fce0005800000 */
.L_x_4:
[----:B------:R-:W-:-:S08]  /*0c20*/  NOP ;  /* 0x0000000000007918 */ /* 0x000fd00000000000 */
[----:B------:R-:W0:Y:S02]  /*0c30*/  USETMAXREG.TRY_ALLOC.CTAPOOL UP0, 0xe8 ;  /* 0x000000e8000079c8 */ /* 0x000e240008000600 */
[----:B0-----:R-:W-:-:S13]  /*0c40*/  PLOP3.LUT P0, PT, PT, PT, UP0, 0x80, 0x0 ;  /* 0x000000000000781c */ /* 0x001fda0003f0f008 */
[----:B------:R-:W-:Y:S05]  /*0c50*/  @!P0 BRA `(.L_x_4) ;  /* 0xfffffffc00f08947 */ /* 0x000fea000383ffff */
[----:B------:R-:W-:Y:S01]  /*0c60*/  ULDC.64 UR4, c[0x0][0x598] ;  /* 0x0001660000047ab9 */ /* 0x000fe20000000a00 */
[----:B------:R-:W-:Y:S01]  /*0c70*/  ULDC.64 UR36, c[0x0][0x208] ;  /* 0x0000820000247ab9 */ /* 0x000fe20000000a00 */
[----:B------:R-:W-:-:S04]  /*0c80*/  ISETP.NE.U32.AND P0, PT, RZ, UR4, PT ;  /* 0x00000004ff007c0c */ /* 0x000fc8000bf05070 */
[----:B------:R-:W-:-:S13]  /*0c90*/  ISETP.NE.AND.EX P0, PT, RZ, UR5, PT, P0 ;  /* 0x00000005ff007c0c */ /* 0x000fda000bf05300 */
[----:B------:R-:W-:Y:S05]  /*0ca0*/  @!P0 BRA `(.L_x_7) ;  /* 0x00000000001c8947 */ /* 0x000fea0003800000 */
[----:B------:R-:W0:Y:S02]  /*0cb0*/  LDC.64 R6, c[0x0][0x598] ;  /* 0x00016600ff067b82 */ /* 0x000e240000000a00 */
[----:B0-----:R-:W2:Y:S02]  /*0cc0*/  LDG.E.64 R6, desc[UR36][R6.64] ;  /* 0x0000002406067981 */ /* 0x001ea4000c1e1b00 */
[----:B--2---:R-:W-:-:S04]  /*0cd0*/  ISETP.NE.U32.AND P0, PT, R6, RZ, PT ;  /* 0x000000ff0600720c */ /* 0x004fc80003f05070 */
[----:B------:R-:W-:-:S13]  /*0ce0*/  ISETP.NE.AND.EX P0, PT, R7, RZ, PT, P0 ;  /* 0x000000ff0700720c */ /* 0x000fda0003f05300 */
[----:B------:R-:W-:Y:S05]  /*0cf0*/  @!P0 BRA `(.L_x_7) ;  /* 0x0000000000088947 */ /* 0x000fea0003800000 */
[----:B------:R0:W5:Y:S01]  /*0d00*/  LD.E R19, desc[UR36][R6.64] ;  /* 0x0000002406137980 */ /* 0x000162000c101900 */
[----:B------:R-:W-:Y:S05]  /*0d10*/  BRA `(.L_x_8) ;  /* 0x0000000000247947 */ /* 0x000fea0003800000 */
.L_x_7:
[----:B------:R-:W-:Y:S02]  /*0d20*/  ULDC.64 UR4, c[0x0][0x588] ;  /* 0x0001620000047ab9 */ /* 0x000fe40000000a00 */
[----:B------:R-:W-:-:S04]  /*0d30*/  ISETP.NE.U32.AND P0, PT, RZ, UR4, PT ;  /* 0x00000004ff007c0c */ /* 0x000fc8000bf05070 */
[----:B------:R-:W-:-:S13]  /*0d40*/  ISETP.NE.AND.EX P0, PT, RZ, UR5, PT, P0 ;  /* 0x00000005ff007c0c */ /* 0x000fda000bf05300 */
[----:B------:R-:W-:Y:S05]  /*0d50*/  @!P0 BRA `(.L_x_9) ;  /* 0x00000000000c8947 */ /* 0x000fea0003800000 */
[----:B------:R-:W0:Y:S02]  /*0d60*/  LDC.64 R6, c[0x0][0x588] ;  /* 0x00016200ff067b82 */ /* 0x000e240000000a00 */
[----:B0-----:R1:W5:Y:S01]  /*0d70*/  LDG.E R19, desc[UR36][R6.64] ;  /* 0x0000002406137981 */ /* 0x001362000c1e1900 */
[----:B------:R-:W-:Y:S05]  /*0d80*/  BRA `(.L_x_8) ;  /* 0x0000000000087947 */ /* 0x000fea0003800000 */
.L_x_9:
[----:B------:R-:W-:Y:S02]  /*0d90*/  ULDC UR4, c[0x0][0x580] ;  /* 0x0001600000047ab9 */ /* 0x000fe40000000800 */
[----:B------:R-:W-:-:S07]  /*0da0*/  IMAD.U32 R19, RZ, RZ, UR4 ;  /* 0x00000004ff137e24 */ /* 0x000fce000f8e00ff */
.L_x_8:
[----:B------:R-:W-:Y:S02]  /*0db0*/  ULDC.64 UR4, c[0x0][0x5a0] ;  /* 0x0001680000047ab9 */ /* 0x000fe40000000a00 */
[----:B------:R-:W-:-:S04]  /*0dc0*/  ISETP.NE.U32.AND P0, PT, RZ, UR4, PT ;  /* 0x00000004ff007c0c */ /* 0x000fc8000bf05070 */
[----:B------:R-:W-:-:S13]  /*0dd0*/  ISETP.NE.AND.EX P0, PT, RZ, UR5, PT, P0 ;  /* 0x00000005ff007c0c */ /* 0x000fda000bf05300 */
[----:B------:R-:W-:Y:S05]  /*0de0*/  @!P0 BRA `(.L_x_10) ;  /* 0x00000000001c8947 */ /* 0x000fea0003800000 */
[----:B01----:R-:W0:Y:S02]  /*0df0*/  LDC.64 R6, c[0x0][0x5a0] ;  /* 0x00016800ff067b82 */ /* 0x003e240000000a00 */
[----:B0-----:R-:W2:Y:S02]  /*0e00*/  LDG.E.64 R6, desc[UR36][R6.64] ;  /* 0x0000002406067981 */ /* 0x001ea4000c1e1b00 */
[----:B--2---:R-:W-:-:S04]  /*0e10*/  ISETP.NE.U32.AND P0, PT, R6, RZ, PT ;  /* 0x000000ff0600720c */ /* 0x004fc80003f05070 */
[----:B------:R-:W-:-:S13]  /*0e20*/  ISETP.NE.AND.EX P0, PT, R7, RZ, PT, P0 ;  /* 0x000000ff0700720c */ /* 0x000fda0003f05300 */
[----:B------:R-:W-:Y:S05]  /*0e30*/  @!P0 BRA `(.L_x_10) ;  /* 0x0000000000088947 */ /* 0x000fea0003800000 */
[----:B------:R0:W5:Y:S01]  /*0e40*/  LD.E R88, desc[UR36][R6.64] ;  /* 0x0000002406587980 */ /* 0x000162000c101900 */
[----:B------:R-:W-:Y:S05]  /*0e50*/  BRA `(.L_x_11) ;  /* 0x0000000000247947 */ /* 0x000fea0003800000 */
.L_x_10:
[----:B------:R-:W-:Y:S02]  /*0e60*/  ULDC.64 UR4, c[0x0][0x590] ;  /* 0x0001640000047ab9 */ /* 0x000fe40000000a00 */
[----:B------:R-:W-:-:S04]  /*0e70*/  ISETP.NE.U32.AND P0, PT, RZ, UR4, PT ;  /* 0x00000004ff007c0c */ /* 0x000fc8000bf05070 */
[----:B------:R-:W-:-:S13]  /*0e80*/  ISETP.NE.AND.EX P0, PT, RZ, UR5, PT, P0 ;  /* 0x00000005ff007c0c */ /* 0x000fda000bf05300 */
[----:B------:R-:W-:Y:S05]  /*0e90*/  @!P0 BRA `(.L_x_12) ;  /* 0x00000000000c8947 */ /* 0x000fea0003800000 */
[----:B------:R-:W2:Y:S02]  /*0ea0*/  LDC.64 R88, c[0x0][0x590] ;  /* 0x00016400ff587b82 */ /* 0x000ea40000000a00 */
[----:B--2---:R2:W5:Y:S01]  /*0eb0*/  LDG.E R88, desc[UR36][R88.64] ;  /* 0x0000002458587981 */ /* 0x004562000c1e1900 */
[----:B------:R-:W-:Y:S05]  /*0ec0*/  BRA `(.L_x_11) ;  /* 0x0000000000087947 */ /* 0x000fea0003800000 */
.L_x_12:
[----:B------:R-:W-:Y:S02]  /*0ed0*/  ULDC UR4, c[0x0][0x584] ;  /* 0x0001610000047ab9 */ /* 0x000fe40000000800 */
[----:B------:R-:W-:-:S07]  /*0ee0*/  IMAD.U32 R88, RZ, RZ, UR4 ;  /* 0x00000004ff587e24 */ /* 0x000fce000f8e00ff */
.L_x_11:
[----:B------:R-:W-:-:S13]  /*0ef0*/  LOP3.LUT P0, RZ, R0, 0xff, RZ, 0xc0, !PT ;  /* 0x000000ff00ff7812 */ /* 0x000fda000780c0ff */
[----:B------:R-:W-:Y:S05]  /*0f00*/  @!P0 EXIT ;  /* 0x000000000000894d */ /* 0x000fea0003800000 */
[----:B------:R-:W3:Y:S01]  /*0f10*/  LDC R90, c[0x0][0x658] ;  /* 0x00019600ff5a7b82 */ /* 0x000ee20000000800 */
[----:B------:R-:W-:Y:S01]  /*0f20*/  ULDC.64 UR6, c[0x0][0x288] ;  /* 0x0000a20000067ab9 */ /* 0x000fe20000000a00 */
[----:B------:R-:W-:Y:S01]  /*0f30*/  LOP3.LUT R14, R14, 0x1, RZ, 0xc0, !PT ;  /* 0x000000010e0e7812 */ /* 0x000fe200078ec0ff */
[----:B------:R-:W-:Y:S01]  /*0f40*/  UIADD3 UR4, UR7, 0x3f, URZ ;  /* 0x0000003f07047890 */ /* 0x000fe2000fffe03f */
[----:B------:R-:W-:Y:S01]  /*0f50*/  SHF.R.U32.HI R0, RZ, 0x2, R3 ;  /* 0x00000002ff007819 */ /* 0x000fe20000011603 */
[----:B01----:R-:W-:Y:S01]  /*0f60*/  IMAD.MOV.U32 R7, RZ, RZ, -0x1 ;  /* 0xffffffffff077424 */ /* 0x003fe200078e00ff */
[----:B------:R-:W-:Y:S01]  /*0f70*/  SHF.R.U32.HI R4, RZ, 0x1, R4 ;  /* 0x00000001ff047819 */ /* 0x000fe20000011604 */
[----:B------:R-:W-:Y:S01]  /*0f80*/  USHF.R.S32.HI UR5, URZ, 0x1f, UR4 ;  /* 0x0000001f3f057899 */ /* 0x000fe20008011404 */
[----:B------:R-:W0:Y:S01]  /*0f90*/  LDC.64 R92, c[0x0][0x5c8] ;  /* 0x00017200ff5c7b82 */ /* 0x000e220000000a00 */
[----:B------:R-:W-:Y:S01]  /*0fa0*/  IMAD.SHL.U32 R5, R14, 0x40, RZ ;  /* 0x000000400e057824 */ /* 0x000fe200078e00ff */
[----:B------:R-:W-:Y:S01]  /*0fb0*/  LOP3.LUT R0, R0, 0x7, RZ, 0xc0, !PT ;  /* 0x0000000700007812 */ /* 0x000fe200078ec0ff */
[----:B------:R-:W-:Y:S01]  /*0fc0*/  ULEA.HI UR5, UR5, UR4, URZ, 0x6 ;  /* 0x0000000405057291 */ /* 0x000fe2000f8f303f */
[----:B------:R-:W-:Y:S01]  /*0fd0*/  LOP3.LUT R23, R4, 0x30, RZ, 0xc0, !PT ;  /* 0x0000003004177812 */ /* 0x000fe200078ec0ff */
[----:B------:R-:W-:Y:S01]  /*0fe0*/  IMAD.MOV.U32 R9, RZ, RZ, 0x1 ;  /* 0x00000001ff097424 */ /* 0x000fe200078e00ff */
[--C-:B------:R-:W-:Y:S01]  /*0ff0*/  LOP3.LUT R22, R5, 0x40, R0.reuse, 0xe2, !PT ;  /* 0x0000004005167812 */ /* 0x100fe200078ee200 */
[----:B------:R-:W-:Y:S01]  /*1000*/  USHF.R.S32.HI UR43, URZ, 0x6, UR5 ;  /* 0x000000063f2b7899 */ /* 0x000fe20008011405 */
[----:B------:R-:W1:Y:S01]  /*1010*/  LDC R95, c[0x0][0x600] ;  /* 0x00018000ff5f7b82 */ /* 0x000e620000000800 */
[-C--:B------:R-:W-:Y:S01]  /*1020*/  IADD3 R5, RZ, -R23.reuse, -R0 ;  /* 0x80000017ff057210 */ /* 0x080fe20007ffe800 */
[----:B------:R-:W-:Y:S01]  /*1030*/  IMAD.U32 R6, RZ, RZ, UR6 ;  /* 0x00000006ff067e24 */ /* 0x000fe2000f8e00ff */
[C---:B--2---:R-:W-:Y:S01]  /*1040*/  LOP3.LUT R89, R3.reuse, 0x3, RZ, 0xc0, !PT ;  /* 0x0000000303597812 */ /* 0x044fe200078ec0ff */
[----:B------:R-:W-:Y:S01]  /*1050*/  UISETP.LT.AND UP0, UPT, UR43, 0x1, UPT ;  /* 0x000000012b00788c */ /* 0x000fe2000bf01270 */
[----:B------:R-:W-:Y:S01]  /*1060*/  LOP3.LUT R94, R3, 0x80, RZ, 0xc0, !PT ;  /* 0x00000080035e7812 */ /* 0x000fe200078ec0ff */
[----:B------:R-:W-:Y:S01]  /*1070*/  IMAD R5, R14, -0x40, R5 ;  /* 0xffffffc00e057824 */ /* 0x000fe200078e0205 */
[----:B------:R-:W-:Y:S01]  /*1080*/  ULDC UR4, c[0x0][0x284] ;  /* 0x0000a10000047ab9 */ /* 0x000fe20000000800 */
[-C--:B---3--:R-:W-:Y:S01]  /*1090*/  SHF.L.U32 R7, R7, R90.reuse, RZ ;  /* 0x0000005a07077219 */ /* 0x088fe200000006ff */
[----:B------:R-:W-:Y:S01]  /*10a0*/  USEL UR44, UR43, 0x1, UP0 ;  /* 0x000000012b2c7887 */ /* 0x000fe20008000000 */
[----:B------:R-:W-:Y:S01]  /*10b0*/  LOP3.LUT R22, R22, R23, RZ, 0xfc, !PT ;  /* 0x0000001716167212 */ /* 0x000fe200078efcff */
[----:B------:R-:W-:Y:S01]  /*10c0*/  IMAD R89, R89, -0x2, R6 ;  /* 0xfffffffe59597824 */ /* 0x000fe200078e0206 */
[----:B------:R-:W-:Y:S01]  /*10d0*/  SHF.L.U32 R90, R9, R90, RZ ;  /* 0x0000005a095a7219 */ /* 0x000fe200000006ff */
[----:B------:R-:W-:Y:S01]  /*10e0*/  VIADD R97, R5, UR4 ;  /* 0x0000000405617c36 */ /* 0x000fe20008000000 */
[----:B------:R-:W-:Y:S01]  /*10f0*/  LOP3.LUT R98, R18, 0x1, RZ, 0xfc, !PT ;  /* 0x0000000112627812 */ /* 0x000fe200078efcff */
[----:B------:R-:W-:Y:S01]  /*1100*/  IMAD.MOV.U32 R23, RZ, RZ, RZ ;  /* 0x000000ffff177224 */ /* 0x000fe200078e00ff */
[C---:B0-----:R-:W-:Y:S01]  /*1110*/  SHF.L.U64.HI R91, R92.reuse, 0x3, R93 ;  /* 0x000000035c5b7819 */ /* 0x041fe2000001025d */
[----:B------:R-:W-:Y:S01]  /*1120*/  IMAD.SHL.U32 R92, R92, 0x8, RZ ;  /* 0x000000085c5c7824 */ /* 0x000fe200078e00ff */
[----:B------:R-:W-:Y:S01]  /*1130*/  SHF.R.U32.HI R94, RZ, 0x7, R94 ;  /* 0x00000007ff5e7819 */ /* 0x000fe2000001165e */
[----:B------:R-:W-:Y:S01]  /*1140*/  IMAD.SHL.U32 R93, R3, 0x2, RZ ;  /* 0x00000002035d7824 */ /* 0x000fe200078e00ff */
[----:B------:R-:W-:Y:S01]  /*1150*/  LOP3.LUT R96, RZ, R7, RZ, 0x33, !PT ;  /* 0x00000007ff607212 */ /* 0x000fe200078e33ff */
[----:B------:R-:W-:Y:S01]  /*1160*/  UIADD3 UR44, UR43, -UR44, URZ ;  /* 0x8000002c2b2c7290 */ /* 0x000fe2000fffe03f */
[----:B------:R-:W-:Y:S01]  /*1170*/  UMOV UR40, URZ ;  /* 0x0000003f00287c82 */ /* 0x000fe20008000000 */
[----:B-1----:R-:W-:Y:S01]  /*1180*/  VIADD R95, R95, 0xffffffff ;  /* 0xffffffff5f5f7836 */ /* 0x002fe20000000000 */
[----:B------:R-:W-:-:S09]  /*1190*/  UMOV UR42, URZ ;  /* 0x0000003f002a7c82 */ /* 0x000fd20008000000 */
.L_x_158:
[----:B0-----:R-:W0:Y:S01]  /*11a0*/  SHFL.IDX PT, R0, R94, RZ, 0x1f ;  /* 0x00001fff5e007589 */ /* 0x001e2200000e0000 */
[----:B-1----:R-:W1:Y:S01]  /*11b0*/  S2UR UR7, SR_CgaCtaId ;  /* 0x00000000000779c3 */ /* 0x002e620000008800 */
[----:B------:R-:W-:Y:S01]  /*11c0*/  UMOV UR6, 0x400 ;  /* 0x0000040000067882 */ /* 0x000fe20000000000 */
[----:B0-----:R-:W-:Y:S01]  /*11d0*/  R2UR UR4, R0 ;  /* 0x00000000000472ca */ /* 0x001fe200000e0000 */
[----:B-1----:R-:W-:-:S12]  /*11e0*/  ULEA UR46, UR7, UR6, 0x18 ;  /* 0x00000006072e7291 */ /* 0x002fd8000f8ec03f */
[----:B------:R-:W-:-:S04]  /*11f0*/  ULEA.HI UR5, UR4, UR4, URZ, 0x1 ;  /* 0x0000000404057291 */ /* 0x000fc8000f8f083f */
[----:B------:R-:W-:-:S04]  /*1200*/  ULOP3.LUT UR5, UR5, 0x7fffe, URZ, 0xc0, !UPT ;  /* 0x0007fffe05057892 */ /* 0x000fc8000f8ec03f */
[----:B------:R-:W-:-:S03]  /*1210*/  UIADD3 UR5, UR4, -UR5, URZ ;  /* 0x8000000504057290 */ /* 0x000fc6000fffe03f */
[----:B------:R-:W-:Y:S01]  /*1220*/  ULDC UR4, c[0x0][0x28c] ;  /* 0x0000a30000047ab9 */ /* 0x000fe20000000800 */
[----:B------:R-:W-:Y:S01]  /*1230*/  ULEA UR5, UR5, UR46, 0xd ;  /* 0x0000002e05057291 */ /* 0x000fe2000f8e683f */
[----:B------:R-:W-:-:S03]  /*1240*/  ISETP.LT.AND P0, PT, RZ, UR4, PT ;  /* 0x00000004ff007c0c */ /* 0x000fc6000bf01270 */
[----:B------:R-:W-:-:S04]  /*1250*/  UIADD3 UR5, UR5, 0x100, URZ ;  /* 0x0000010005057890 */ /* 0x000fc8000fffe03f */
[----:B------:R-:W-:-:S04]  /*1260*/  USHF.R.U32.HI UR5, URZ, 0x4, UR5 ;  /* 0x000000043f057899 */ /* 0x000fc80008011605 */
[----:B------:R-:W-:-:S04]  /*1270*/  ULOP3.LUT UR5, UR5, 0x3fff, URZ, 0xc0, !UPT ;  /* 0x00003fff05057892 */ /* 0x000fc8000f8ec03f */
[----:B------:R-:W-:Y:S01]  /*1280*/  ULOP3.LUT UR45, UR5, 0x10000, URZ, 0xfc, !UPT ;  /* 0x00010000052d7892 */ /* 0x000fe2000f8efc3f */
[----:B---345:R-:W-:Y:S11]  /*1290*/  @P0 BRA `(.L_x_13) ;  /* 0x0000000000400947 */ /* 0x038ff60003800000 */
[----:B------:R-:W-:Y:S01]  /*12a0*/  MOV R0, 0x0 ;  /* 0x0000000000007802 */ /* 0x000fe20000000f00 */
[----:B------:R-:W-:Y:S01]  /*12b0*/  ULDC.64 UR4, c[0x4][0x68] ;  /* 0x01001a0000047ab9 */ /* 0x000fe20000000a00 */
[----:B------:R-:W-:Y:S01]  /*12c0*/  ULDC.64 UR6, c[0x4][0x8] ;  /* 0x0100020000067ab9 */ /* 0x000fe20000000a00 */
[----:B------:R-:W-:Y:S01]  /*12d0*/  IMAD.U32 R4, RZ, RZ, UR4 ;  /* 0x00000004ff047e24 */ /* 0x000fe2000f8e00ff */
[----:B------:R0:W1:Y:S01]  /*12e0*/  LDC.64 R14, c[0x4][R0] ;  /* 0x01000000000e7b82 */ /* 0x0000620000000a00 */
[----:B------:R-:W-:Y:S01]  /*12f0*/  IMAD.U32 R5, RZ, RZ, UR5 ;  /* 0x00000005ff057e24 */ /* 0x000fe2000f8e00ff */
[----:B------:R-:W-:Y:S01]  /*1300*/  ULDC.64 UR4, c[0x4][0x70] ;  /* 0x01001c0000047ab9 */ /* 0x000fe20000000a00 */
[----:B------:R-:W-:Y:S02]  /*1310*/  IMAD.U32 R10, RZ, RZ, UR6 ;  /* 0x00000006ff0a7e24 */ /* 0x000fe4000f8e00ff */
[----:B------:R-:W-:Y:S02]  /*1320*/  IMAD.U32 R6, RZ, RZ, UR4 ;  /* 0x00000004ff067e24 */ /* 0x000fe4000f8e00ff */
[----:B------:R-:W-:-:S02]  /*1330*/  IMAD.U32 R7, RZ, RZ, UR5 ;  /* 0x00000005ff077e24 */ /* 0x000fc4000f8e00ff */
[----:B------:R-:W-:Y:S02]  /*1340*/  IMAD.U32 R11, RZ, RZ, UR7 ;  /* 0x00000007ff0b7e24 */ /* 0x000fe4000f8e00ff */
[----:B------:R-:W-:Y:S02]  /*1350*/  IMAD.MOV.U32 R8, RZ, RZ, 0x1e1 ;  /* 0x000001e1ff087424 */ /* 0x000fe400078e00ff */
[----:B------:R-:W-:Y:S02]  /*1360*/  IMAD.MOV.U32 R12, RZ, RZ, 0x1 ;  /* 0x00000001ff0c7424 */ /* 0x000fe400078e00ff */
[----:B0-----:R-:W-:-:S07]  /*1370*/  IMAD.MOV.U32 R13, RZ, RZ, RZ ;  /* 0x000000ffff0d7224 */ /* 0x001fce00078e00ff */
[----:B------:R-:W-:-:S07]  /*1380*/  LEPC R20, `(.L_x_13) ;  /* 0x000000001014794e */ /* 0x000fce0000000000 */
[----:B-1---5:R-:W-:Y:S05]  /*1390*/  CALL.ABS.NOINC R14 ;  /* 0x000000000e007343 */ /* 0x022fea0003c00000 */
.L_x_13:
[----:B------:R-:W-:-:S13]  /*13a0*/  ISETP.NE.AND P0, PT, R98, 0x3, PT ;  /* 0x000000036200780c */ /* 0x000fda0003f05270 */
[----:B------:R-:W-:Y:S05]  /*13b0*/  @!P0 BRA `(.L_x_14) ;  /* 0x0000000000048947 */ /* 0x000fea0003800000 */
[----:B------:R-:W-:Y:S01]  /*13c0*/  BPT.TRAP 0x1 ;  /* 0x000000040000795c */ /* 0x000fe20000300000 */
.L_x_14:
[----:B------:R-:W-:Y:S02]  /*13d0*/  IMAD.U32 R3, RZ, RZ, UR42 ;  /* 0x0000002aff037e24 */ /* 0x000fe4000f8e00ff */
[----:B------:R-:W-:-:S03]  /*13e0*/  IMAD.U32 R0, RZ, RZ, UR40 ;  /* 0x00000028ff007e24 */ /* 0x000fc6000f8e00ff */
[----:B------:R-:W-:Y:S02]  /*13f0*/  LEA R3, R3, UR46, 0x3 ;  /* 0x0000002e03037c11 */ /* 0x000fe4000f8e18ff */
[----:B------:R-:W-:-:S04]  /*1400*/  SHF.L.U32 R0, R0, 0x1f, RZ ;  /* 0x0000001f00007819 */ /* 0x000fc800000006ff */
[----:B------:R0:W1:Y:S01]  /*1410*/  SYNCS.PHASECHK.TRANS64.TRYWAIT P1, [R3+URZ], R0 ;  /* 0x00000000030075a7 */ /* 0x000062000802017f */
[----:B------:R-:W-:Y:S05]  /*1420*/  @!P0 BRA `(.L_x_15) ;  /* 0x0000000000048947 */ /* 0x000fea0003800000 */
[----:B------:R-:W-:Y:S01]  /*1430*/  BPT.TRAP 0x1 ;  /* 0x000000040000795c */ /* 0x000fe20000300000 */
.L_x_15:
[----:B------:R-:W-:-:S05]  /*1440*/  IMAD.U32 R4, RZ, RZ, UR44 ;  /* 0x0000002cff047e24 */ /* 0x000fca000f8e00ff */
[----:B------:R-:W-:Y:S01]  /*1450*/  ISETP.GE.AND P2, PT, R4, 0x1, PT ;  /* 0x000000010400780c */ /* 0x000fe20003f46270 */
[----:B-1----:R-:W-:-:S12]  /*1460*/  @P1 BRA `(.L_x_16) ;  /* 0x0000000000081947 */ /* 0x002fd80003800000 */
[----:B------:R-:W1:Y:S02]  /*1470*/  SYNCS.PHASECHK.TRANS64.TRYWAIT P1, [R3+URZ], R0 ;  /* 0x00000000030075a7 */ /* 0x000e64000802017f */
[----:B-1----:R-:W-:Y:S05]  /*1480*/  @!P1 BRA `(.L_x_17) ;  /* 0x0000006800609947 */ /* 0x002fea0003800000 */
.L_x_16:
[----:B------:R-:W-:Y:S05]  /*1490*/  WARPSYNC.ALL ;  /* 0x0000000000007948 */ /* 0x000fea0003800000 */
[----:B------:R-:W-:Y:S01]  /*14a0*/  UIADD3 UR4, UR46, 0x18100, URZ ;  /* 0x000181002e047890 */ /* 0x000fe2000fffe03f */
[----:B------:R-:W-:Y:S01]  /*14b0*/  WARPGROUP.ARRIVE ;  /* 0x00000000000079c5 */ /* 0x000fe20000000000 */
[----:B------:R-:W-:Y:S02]  /*14c0*/  ULEA UR5, UR42, UR45, 0xb ;  /* 0x0000002d2a057291 */ /* 0x000fe4000f8e583f */
[----:B------:R-:W-:Y:S01]  /*14d0*/  USHF.R.U32.HI UR4, URZ, 0x4, UR4 ;  /* 0x000000043f047899 */ /* 0x000fe20008011604 */
[----:B------:R-:W-:Y:S01]  /*14e0*/  UMOV UR9, 0x40000040 ;  /* 0x4000004000097882 */ /* 0x000fe20000000000 */
[----:B------:R-:W-:-:S02]  /*14f0*/  UMOV UR11, 0x40000040 ;  /* 0x40000040000b7882 */ /* 0x000fc40000000000 */
[----:B------:R-:W-:Y:S01]  /*1500*/  ULOP3.LUT UR4, UR4, 0x3fff, URZ, 0xc0, !UPT ;  /* 0x00003fff04047892 */ /* 0x000fe2000f8ec03f */
[----:B------:R-:W-:-:S03]  /*1510*/  UMOV UR8, UR5 ;  /* 0x0000000500087c82 */ /* 0x000fc60008000000 */
[----:B------:R-:W-:-:S04]  /*1520*/  ULOP3.LUT UR4, UR4, 0x10000, URZ, 0xfc, !UPT ;  /* 0x0001000004047892 */ /* 0x000fc8000f8efc3f */
[----:B------:R-:W-:-:S07]  /*1530*/  ULEA UR6, UR42, UR4, 0xb ;  /* 0x000000042a067291 */ /* 0x000fce000f8e583f */
[----:B------:R-:W-:Y:S02]  /*1540*/  UMOV UR10, UR6 ;  /* 0x00000006000a7c82 */ /* 0x000fe40008000000 */
[----:B------:R-:W-:Y:S01]  /*1550*/  HGMMA.64x128x8.F32.TF32 R24, gdesc[UR8], RZ, !UPT, gsb0 ;  /* 0x05e00000081879f0 */ /* 0x000fe2000c0028ff */
[----:B------:R-:W-:Y:S02]  /*1560*/  UIADD3 UR8, UR5, 0x2, URZ ;  /* 0x0000000205087890 */ /* 0x000fe4000fffe03f */
[----:B------:R-:W-:Y:S01]  /*1570*/  UIADD3 UR10, UR6, 0x2, URZ ;  /* 0x00000002060a7890 */ /* 0x000fe2000fffe03f */
[----:B------:R-:W-:Y:S01]  /*1580*/  UMOV UR9, 0x40000040 ;  /* 0x4000004000097882 */ /* 0x000fe20000000000 */
[----:B------:R-:W-:Y:S01]  /*1590*/  UMOV UR11, 0x40000040 ;  /* 0x40000040000b7882 */ /* 0x000fe20000000000 */
[----:B------:R-:W-:Y:S02]  /*15a0*/  WARPGROUP.DEPBAR.LE gsb0, 0x0 ;  /* 0x00008000000079c5 */ /* 0x000fe40000010000 */
[----:B------:R-:W-:-:S06]  /*15b0*/  WARPGROUP.ARRIVE ;  /* 0x00000000000079c5 */ /* 0x000fcc0000000000 */
[----:B------:R-:W-:Y:S01]  /*15c0*/  HGMMA.64x128x8.F32.TF32 R24, gdesc[UR8], R24, gsb0 ;  /* 0x05e00000081879f0 */ /* 0x000fe20008002818 */
        /* <DEDUP_REMOVED lines=41> */
[----:B------:R-:W-:Y:S03]  /*1860*/  HGMMA.64x128x8.F32.TF32 R24, gdesc[UR8], R24, gsb0 ;  /* 0x05e00000081879f0 */ /* 0x000fe60008002818 */
[----:B------:R-:W-:Y:S02]  /*1870*/  WARPGROUP.DEPBAR.LE gsb0, 0x0 ;  /* 0x00008000000079c5 */ /* 0x000fe40000010000 */
[----:B------:R-:W-:Y:S05]  /*1880*/  @!P2 BRA `(.L_x_18) ;  /* 0x00000004008ca947 */ /* 0x000fea0003800000 */
[----:B------:R-:W-:Y:S01]  /*1890*/  UIADD3 UR5, UR42, 0x1, URZ ;  /* 0x000000012a057890 */ /* 0x000fe2000fffe03f */
[----:B01----:R-:W-:-:S03]  /*18a0*/  IMAD.U32 R0, RZ, RZ, UR44 ;  /* 0x0000002cff007e24 */ /* 0x003fc6000f8e00ff */
[----:B------:R-:W-:-:S04]  /*18b0*/  UISETP.NE.AND UP0, UPT, UR5, 0x3, UPT ;  /* 0x000000030500788c */ /* 0x000fc8000bf05270 */
[----:B------:R-:W-:Y:S02]  /*18c0*/  USEL UR6, URZ, 0x1, UP0 ;  /* 0x000000013f067887 */ /* 0x000fe40008000000 */
[----:B------:R-:W-:Y:S02]  /*18d0*/  USEL UR5, UR5, URZ, UP0 ;  /* 0x0000003f05057287 */ /* 0x000fe40008000000 */
[----:B------:R-:W-:-:S06]  /*18e0*/  ULOP3.LUT UR6, UR40, UR6, URZ, 0x3c, !UPT ;  /* 0x0000000628067292 */ /* 0x000fcc000f8e3c3f */
[----:B------:R-:W-:Y:S01]  /*18f0*/  IMAD.U32 R5, RZ, RZ, UR6 ;  /* 0x00000006ff057e24 */ /* 0x000fe2000f8e00ff */
[----:B------:R-:W-:-:S06]  /*1900*/  UMOV UR6, UR42 ;  /* 0x0000002a00067c82 */ /* 0x000fcc0008000000 */
.L_x_25:
[----:B01----:R-:W-:Y:S05]  /*1910*/  @!P0 BRA `(.L_x_19) ;  /* 0x0000000000048947 */ /* 0x003fea0003800000 */
[----:B------:R-:W-:Y:S01]  /*1920*/  BPT.TRAP 0x1 ;  /* 0x000000040000795c */ /* 0x000fe20000300000 */
.L_x_19:
[----:B------:R-:W0:Y:S01]  /*1930*/  S2UR UR8, SR_CgaCtaId ;  /* 0x00000000000879c3 */ /* 0x000e220000008800 */
[----:B------:R-:W-:Y:S01]  /*1940*/  UMOV UR7, 0x400 ;  /* 0x0000040000077882 */ /* 0x000fe20000000000 */
[----:B------:R-:W-:Y:S01]  /*1950*/  SHF.L.U32 R3, R5, 0x1f, RZ ;  /* 0x0000001f05037819 */ /* 0x000fe200000006ff */
[----:B0-----:R-:W-:-:S04]  /*1960*/  ULEA UR7, UR8, UR7, 0x18 ;  /* 0x0000000708077291 */ /* 0x001fc8000f8ec03f */
[----:B------:R-:W-:-:S09]  /*1970*/  ULEA UR8, UR5, UR7, 0x3 ;  /* 0x0000000705087291 */ /* 0x000fd2000f8e183f */
[----:B------:R0:W1:Y:S01]  /*1980*/  SYNCS.PHASECHK.TRANS64.TRYWAIT P1, [UR8], R3 ;  /* 0x00000003ff0075a7 */ /* 0x0000620008020148 */
[----:B------:R-:W-:Y:S05]  /*1990*/  @!P0 BRA `(.L_x_20) ;  /* 0x0000000000048947 */ /* 0x000fea0003800000 */
[----:B------:R-:W-:Y:S01]  /*19a0*/  BPT.TRAP 0x1 ;  /* 0x000000040000795c */ /* 0x000fe20000300000 */
.L_x_20:
[----:B-1----:R-:W-:Y:S05]  /*19b0*/  @P1 BRA `(.L_x_21) ;  /* 0x0000000000081947 */ /* 0x002fea0003800000 */
[----:B------:R-:W1:Y:S02]  /*19c0*/  SYNCS.PHASECHK.TRANS64.TRYWAIT P1, [UR8], R3 ;  /* 0x00000003ff0075a7 */ /* 0x000e640008020148 */
[----:B-1----:R-:W-:Y:S05]  /*19d0*/  @!P1 BRA `(.L_x_22) ;  /* 0x0000006400209947 */ /* 0x002fea0003800000 */
.L_x_21:
[----:B------:R-:W-:Y:S01]  /*19e0*/  ULEA UR12, UR5, UR45, 0xb ;  /* 0x0000002d050c7291 */ /* 0x000fe2000f8e583f */
[----:B------:R-:W-:Y:S01]  /*19f0*/  WARPGROUP.ARRIVE ;  /* 0x00000000000079c5 */ /* 0x000fe20000000000 */
[----:B------:R-:W-:Y:S01]  /*1a00*/  ULEA UR13, UR5, UR4, 0xb ;  /* 0x00000004050d7291 */ /* 0x000fe2000f8e583f */
[----:B------:R-:W-:Y:S01]  /*1a10*/  UMOV UR9, 0x40000040 ;  /* 0x4000004000097882 */ /* 0x000fe20000000000 */
[----:B------:R-:W-:-:S03]  /*1a20*/  UMOV UR11, 0x40000040 ;  /* 0x40000040000b7882 */ /* 0x000fc60000000000 */
[----:B------:R-:W-:Y:S02]  /*1a30*/  UMOV UR8, UR12 ;  /* 0x0000000c00087c82 */ /* 0x000fe40008000000 */
[----:B------:R-:W-:Y:S02]  /*1a40*/  UMOV UR10, UR13 ;  /* 0x0000000d000a7c82 */ /* 0x000fe40008000000 */
[----:B------:R-:W-:Y:S01]  /*1a50*/  HGMMA.64x128x8.F32.TF32 R24, gdesc[UR8], R24, gsb0 ;  /* 0x05e00000081879f0 */ /* 0x000fe20008002818 */
[----:B------:R-:W-:Y:S02]  /*1a60*/  UIADD3 UR8, UR12, 0x2, URZ ;  /* 0x000000020c087890 */ /* 0x000fe4000fffe03f */
[----:B------:R-:W-:Y:S01]  /*1a70*/  UIADD3 UR10, UR13, 0x2, URZ ;  /* 0x000000020d0a7890 */ /* 0x000fe2000fffe03f */
[----:B------:R-:W-:Y:S01]  /*1a80*/  UMOV UR9, 0x40000040 ;  /* 0x4000004000097882 */ /* 0x000fe20000000000 */
[----:B------:R-:W-:Y:S01]  /*1a90*/  UMOV UR11, 0x40000040 ;  /* 0x40000040000b7882 */ /* 0x000fe20000000000 */
[----:B------:R-:W-:-:S02]  /*1aa0*/  WARPGROUP.DEPBAR.LE gsb0, 0x0 ;  /* 0x00008000000079c5 */ /* 0x000fc40000010000 */
        /* <DEDUP_REMOVED lines=46> */
[----:B------:R-:W-:Y:S01]  /*1d90*/  BPT.TRAP 0x1 ;  /* 0x000000040000795c */ /* 0x000fe20000300000 */
.L_x_23:
[----:B------:R-:W-:Y:S01]  /*1da0*/  ULEA UR7, UR6, UR7, 0x3 ;  /* 0x0000000706077291 */ /* 0x000fe2000f8e183f */
[----:B------:R-:W-:-:S03]  /*1db0*/  ISETP.GT.U32.AND P1, PT, R18, 0x1, PT ;  /* 0x000000011200780c */ /* 0x000fc60003f24070 */
[----:B------:R-:W-:-:S04]  /*1dc0*/  UIADD3 UR7, UR7, 0x18, URZ ;  /* 0x0000001807077890 */ /* 0x000fc8000fffe03f */
[----:B------:R-:W-:-:S09]  /*1dd0*/  UPRMT UR7, URZ, 0x654, UR7 ;  /* 0x000006543f077896 */ /* 0x000fd20008000007 */
[----:B------:R-:W-:Y:S01]  /*1de0*/  SYNCS.ARRIVE.TRANS64.RED.A1T0 RZ, [UR7], RZ ;  /* 0x000000ffffff79a7 */ /* 0x000fe20008100407 */
[----:B------:R-:W-:Y:S05]  /*1df0*/  @P1 BRA `(.L_x_24) ;  /* 0x0000000000041947 */ /* 0x000fea0003800000 */
[----:B------:R-:W-:Y:S01]  /*1e00*/  BPT.TRAP 0x1 ;  /* 0x000000040000795c */ /* 0x000fe20000300000 */
.L_x_24:
[----:B------:R-:W-:Y:S01]  /*1e10*/  UIADD3 UR5, UR5, 0x1, URZ ;  /* 0x0000000105057890 */ /* 0x000fe2000fffe03f */
[C---:B------:R-:W-:Y:S01]  /*1e20*/  ISETP.GT.AND P1, PT, R0.reuse, 0x1, PT ;  /* 0x000000010000780c */ /* 0x040fe20003f24270 */
[----:B------:R-:W-:Y:S01]  /*1e30*/  UIADD3 UR6, UR6, 0x1, URZ ;  /* 0x0000000106067890 */ /* 0x000fe2000fffe03f */
[----:B------:R-:W-:Y:S01]  /*1e40*/  VIADD R0, R0, 0xffffffff ;  /* 0xffffffff00007836 */ /* 0x000fe20000000000 */
[----:B------:R-:W-:Y:S02]  /*1e50*/  UISETP.NE.AND UP0, UPT, UR5, 0x3, UPT ;  /* 0x000000030500788c */ /* 0x000fe4000bf05270 */
[----:B------:R-:W-:Y:S02]  /*1e60*/  UISETP.NE.AND UP1, UPT, UR6, 0x3, UPT ;  /* 0x000000030600788c */ /* 0x000fe4000bf25270 */
[----:B------:R-:W-:Y:S02]  /*1e70*/  USEL UR7, URZ, 0x1, UP0 ;  /* 0x000000013f077887 */ /* 0x000fe40008000000 */
[----:B------:R-:W-:-:S02]  /*1e80*/  USEL UR5, UR5, URZ, UP0 ;  /* 0x0000003f05057287 */ /* 0x000fc40008000000 */
[----:B------:R-:W-:Y:S02]  /*1e90*/  USEL UR6, UR6, URZ, UP1 ;  /* 0x0000003f06067287 */ /* 0x000fe40008800000 */
[----:B------:R-:W-:Y:S01]  /*1ea0*/  LOP3.LUT R5, R5, UR7, RZ, 0x3c, !PT ;  /* 0x0000000705057c12 */ /* 0x000fe2000f8e3cff */
[----:B------:R-:W-:Y:S09]  /*1eb0*/  @P1 BRA `(.L_x_25) ;  /* 0xfffffff800941947 */ /* 0x000ff2000383ffff */
.L_x_18:
[----:B01----:R-:W0:Y:S02]  /*1ec0*/  LDC R0, c[0x0][0x28c] ;  /* 0x0000a300ff007b82 */ /* 0x003e240000000800 */
[----:B0-----:R-:W-:-:S13]  /*1ed0*/  ISETP.GE.AND P1, PT, R0, 0x1, PT ;  /* 0x000000010000780c */ /* 0x001fda0003f26270 */
[----:B------:R-:W-:Y:S05]  /*1ee0*/  @!P1 BRA `(.L_x_26) ;  /* 0x0000000000409947 */ /* 0x000fea0003800000 */
[----:B------:R-:W-:Y:S05]  /*1ef0*/  @!P0 BRA `(.L_x_27) ;  /* 0x0000000000048947 */ /* 0x000fea0003800000 */
[----:B------:R-:W-:Y:S01]  /*1f00*/  BPT.TRAP 0x1 ;  /* 0x000000040000795c */ /* 0x000fe20000300000 */
.L_x_27:
[----:B------:R-:W0:Y:S01]  /*1f10*/  S2UR UR7, SR_CgaCtaId ;  /* 0x00000000000779c3 */ /* 0x000e220000008800 */
[----:B------:R-:W-:Y:S01]  /*1f20*/  UIADD3 UR6, UR44, UR42, URZ ;  /* 0x0000002a2c067290 */ /* 0x000fe2000fffe03f */
[----:B------:R-:W-:-:S03]  /*1f30*/  ISETP.GT.U32.AND P0, PT, R18, 0x1, PT ;  /* 0x000000011200780c */ /* 0x000fc60003f04070 */
[----:B------:R-:W-:-:S04]  /*1f40*/  UIMAD.WIDE.U32 UR4, UR6, -0x55555555, URZ ;  /* 0xaaaaaaab060478a5 */ /* 0x000fc8000f8e003f */
[----:B------:R-:W-:-:S03]  /*1f50*/  USHF.R.U32.HI UR4, URZ, 0x1, UR5 ;  /* 0x000000013f047899 */ /* 0x000fc60008011605 */
[----:B------:R-:W-:Y:S01]  /*1f60*/  UMOV UR5, 0x400 ;  /* 0x0000040000057882 */ /* 0x000fe20000000000 */
[----:B------:R-:W-:Y:S02]  /*1f70*/  UIMAD UR6, UR4, -0x3, UR6 ;  /* 0xfffffffd040678a4 */ /* 0x000fe4000f8e0206 */
[----:B0-----:R-:W-:-:S04]  /*1f80*/  ULEA UR5, UR7, UR5, 0x18 ;  /* 0x0000000507057291 */ /* 0x001fc8000f8ec03f */
[----:B------:R-:W-:-:S04]  /*1f90*/  ULEA UR6, UR6, UR5, 0x3 ;  /* 0x0000000506067291 */ /* 0x000fc8000f8e183f */
[----:B------:R-:W-:-:S04]  /*1fa0*/  UIADD3 UR6, UR6, 0x18, URZ ;  /* 0x0000001806067890 */ /* 0x000fc8000fffe03f */
[----:B------:R-:W-:-:S09]  /*1fb0*/  UPRMT UR6, URZ, 0x654, UR6 ;  /* 0x000006543f067896 */ /* 0x000fd20008000006 */
[----:B------:R-:W-:Y:S01]  /*1fc0*/  SYNCS.ARRIVE.TRANS64.RED.A1T0 RZ, [UR6], RZ ;  /* 0x000000ffffff79a7 */ /* 0x000fe20008100406 */
[----:B------:R-:W-:Y:S05]  /*1fd0*/  @P0 BRA `(.L_x_26) ;  /* 0x0000000000040947 */ /* 0x000fea0003800000 */
[----:B------:R-:W-:Y:S01]  /*1fe0*/  BPT.TRAP 0x1 ;  /* 0x000000040000795c */ /* 0x000fe20000300000 */
.L_x_26:
[----:B------:R-:W-:Y:S01]  /*1ff0*/  IMAD.SHL.U32 R6, R100, 0x80, RZ ;  /* 0x0000008064067824 */ /* 0x000fe200078e00ff */
[----:B------:R-:W-:Y:S01]  /*2000*/  UIADD3 UR42, UR43, UR42, URZ ;  /* 0x0000002a2b2a7290 */ /* 0x000fe2000fffe03f */
[----:B------:R-:W-:Y:S01]  /*2010*/  SHF.R.S32.HI R11, RZ, 0x1f, R99 ;  /* 0x0000001fff0b7819 */ /* 0x000fe20000011463 */
[----:B------:R-:W-:Y:S01]  /*2020*/  UISETP.GE.U32.AND UP1, UPT, UR43, 0x3, UPT ;  /* 0x000000032b00788c */ /* 0x000fe2000bf26070 */
[----:B------:R-:W-:Y:S01]  /*2030*/  IMAD.SHL.U32 R10, R101, 0x80, RZ ;  /* 0x00000080650a7824 */ /* 0x000fe200078e00ff */
[----:B------:R-:W-:Y:S01]  /*2040*/  ULDC UR7, c[0x0][0x288] ;  /* 0x0000a20000077ab9 */ /* 0x000fe20000000800 */
[C---:B------:R-:W-:Y:S01]  /*2050*/  LOP3.LUT R8, R6.reuse, 0x6, R93, 0xf8, !PT ;  /* 0x0000000606087812 */ /* 0x040fe200078ef85d */
[----:B------:R-:W-:Y:S01]  /*2060*/  UISETP.GT.U32.AND UP0, UPT, UR42, 0x2, UPT ;  /* 0x000000022a00788c */ /* 0x000fe2000bf04070 */
[----:B------:R-:W-:Y:S01]  /*2070*/  ISETP.GE.AND P0, PT, R6, UR7, PT ;  /* 0x0000000706007c0c */ /* 0x000fe2000bf06270 */
[----:B------:R-:W-:Y:S01]  /*2080*/  ULDC.64 UR4, c[0x0][0x5d0] ;  /* 0x0001740000047ab9 */ /* 0x000fe20000000a00 */
[--C-:B------:R-:W-:Y:S01]  /*2090*/  SHF.R.S32.HI R9, RZ, 0x1f, R8.reuse ;  /* 0x0000001fff097819 */ /* 0x100fe20000011408 */
[----:B------:R-:W-:Y:S01]  /*20a0*/  ULDC UR10, c[0x0][0x284] ;  /* 0x0000a100000a7ab9 */ /* 0x000fe20000000800 */
[----:B------:R-:W-:Y:S01]  /*20b0*/  IMAD R0, R11, UR4, RZ ;  /* 0x000000040b007c24 */ /* 0x000fe2000f8e02ff */
[----:B------:R-:W-:Y:S01]  /*20c0*/  UISETP.LT.U32.AND UP0, UPT, UR43, 0x3, UP0 ;  /* 0x000000032b00788c */ /* 0x000fe20008701070 */
[----:B------:R-:W-:Y:S01]  /*20d0*/  ISETP.GE.OR P0, PT, R10, UR10, P0 ;  /* 0x0000000a0a007c0c */ /* 0x000fe20008706670 */
[----:B------:R-:W-:Y:S01]  /*20e0*/  IMAD.WIDE.U32 R4, R99, UR4, R8 ;  /* 0x0000000463047c25 */ /* 0x000fe2000f8e0008 */
[----:B------:R-:W-:Y:S01]  /*20f0*/  ULDC.64 UR8, c[0x0][0x5c8] ;  /* 0x0001720000087ab9 */ /* 0x000fe20000000a00 */
[----:B------:R-:W-:-:S02]  /*2100*/  USEL UR6, URZ, 0x1, !UP0 ;  /* 0x000000013f067887 */ /* 0x000fc4000c000000 */
[----:B------:R-:W-:Y:S01]  /*2110*/  IMAD R3, R99, UR5, R0 ;  /* 0x0000000563037c24 */ /* 0x000fe2000f8e0200 */
[----:B------:R-:W-:Y:S01]  /*2120*/  @UP1 UIMAD.WIDE.U32 UR4, UR42, -0x55555555, URZ ;  /* 0xaaaaaaab2a0418a5 */ /* 0x000fe2000f8e003f */
[----:B------:R-:W-:Y:S01]  /*2130*/  IMAD.WIDE R100, R101, 0x80, R22 ;  /* 0x0000008065647825 */ /* 0x000fe200078e0216 */
[----:B------:R-:W-:Y:S02]  /*2140*/  ULOP3.LUT UR40, UR40, UR6, URZ, 0x3c, !UPT ;  /* 0x0000000628287292 */ /* 0x000fe4000f8e3c3f */
[----:B------:R-:W-:Y:S01]  /*2150*/  @UP1 USHF.R.U32.HI UR4, URZ, 0x1, UR5 ;  /* 0x000000013f041899 */ /* 0x000fe20008011605 */
[----:B------:R-:W-:Y:S02]  /*2160*/  IMAD.IADD R5, R5, 0x1, R3 ;  /* 0x0000000105057824 */ /* 0x000fe400078e0203 */
[----:B------:R-:W-:Y:S01]  /*2170*/  IMAD R3, R101, UR8, RZ ;  /* 0x0000000865037c24 */ /* 0x000fe2000f8e02ff */
[----:B------:R-:W-:Y:S01]  /*2180*/  @UP1 ULOP3.LUT UR40, UR40, 0x1, UR4, 0x78, !UPT ;  /* 0x0000000128281892 */ /* 0x000fe2000f8e7804 */
[----:B------:R-:W-:-:S04]  /*2190*/  IMAD.WIDE.U32 R102, R100, UR8, R4 ;  /* 0x0000000864667c25 */ /* 0x000fc8000f8e0004 */
[----:B------:R-:W-:Y:S02]  /*21a0*/  IMAD R7, R100, UR9, R3 ;  /* 0x0000000964077c24 */ /* 0x000fe4000f8e0203 */
[----:B------:R-:W-:Y:S01]  /*21b0*/  IMAD.MOV.U32 R0, RZ, RZ, -0x1 ;  /* 0xffffffffff007424 */ /* 0x000fe200078e00ff */
[----:B------:R-:W-:Y:S06]  /*21c0*/  @P0 BRA `(.L_x_28) ;  /* 0x0000004000100947 */ /* 0x000fec0003800000 */
[----:B-----5:R-:W-:Y:S01]  /*21d0*/  FSETP.NEU.AND P1, PT, R88, RZ, PT ;  /* 0x000000ff5800720b */ /* 0x020fe20003f2d000 */
[----:B------:R-:W-:Y:S01]  /*21e0*/  IMAD.IADD R4, R89, 0x1, -R6 ;  /* 0x0000000159047824 */ /* 0x000fe200078e0a06 */
[----:B------:R-:W-:Y:S01]  /*21f0*/  BSSY B0, `(.L_x_28) ;  /* 0x0000401000007945 */ /* 0x000fe20003800000 */
[----:B------:R-:W-:Y:S02]  /*2200*/  IMAD.IADD R3, R97, 0x1, -R10 ;  /* 0x0000000161037824 */ /* 0x000fe400078e0a0a */
[----:B------:R-:W-:Y:S01]  /*2210*/  IMAD.IADD R113, R103, 0x1, R7 ;  /* 0x0000000167717824 */ /* 0x000fe200078e0207 */
[----:B------:R-:W-:-:S04]  /*2220*/  ISETP.GT.AND P0, PT, R4, RZ, PT ;  /* 0x000000ff0400720c */ /* 0x000fc80003f04270 */
[----:B------:R-:W-:-:S03]  /*2230*/  ISETP.GT.AND P2, PT, R3, RZ, P0 ;  /* 0x000000ff0300720c */ /* 0x000fc60000744270 */
[----:B------:R-:W-:Y:S10]  /*2240*/  @!P1 BRA `(.L_x_29) ;  /* 0x0000002c001c9947 */ /* 0x000ff40003800000 */
[----:B------:R-:W0:Y:S01]  /*2250*/  LDC.64 R106, c[0x0][0x5b8] ;  /* 0x00016e00ff6a7b82 */ /* 0x000e220000000a00 */
[----:B------:R-:W-:-:S07]  /*2260*/  ULDC.64 UR4, c[0x0][0x5c0] ;  /* 0x0001700000047ab9 */ /* 0x000fce0000000a00 */
[----:B------:R-:W1:Y:S08]  /*2270*/  LDC.64 R108, c[0x0][0x5b0] ;  /* 0x00016c00ff6c7b82 */ /* 0x000e700000000a00 */
[----:B------:R-:W2:Y:S01]  /*2280*/  LDC.64 R110, c[0x0][0x5a8] ;  /* 0x00016a00ff6e7b82 */ /* 0x000ea20000000a00 */
[-C--:B0-----:R-:W-:Y:S02]  /*2290*/  IMAD R6, R11, R106.reuse, RZ ;  /* 0x0000006a0b067224 */ /* 0x081fe400078e02ff */
[----:B------:R-:W-:-:S04]  /*22a0*/  IMAD.WIDE.U32 R104, R99, R106, R8 ;  /* 0x0000006a63687225 */ /* 0x000fc800078e0008 */
[----:B------:R-:W-:Y:S02]  /*22b0*/  IMAD R103, R99, R107, R6 ;  /* 0x0000006b63677224 */ /* 0x000fe400078e0206 */
[-C--:B-1----:R-:W-:Y:S02]  /*22c0*/  IMAD R5, R101, R108.reuse, RZ ;  /* 0x0000006c65057224 */ /* 0x082fe400078e02ff */
[----:B------:R-:W-:Y:S02]  /*22d0*/  IMAD.IADD R13, R105, 0x1, R103 ;  /* 0x00000001690d7824 */ /* 0x000fe400078e0267 */
[----:B------:R-:W-:Y:S02]  /*22e0*/  IMAD.MOV.U32 R12, RZ, RZ, R104 ;  /* 0x000000ffff0c7224 */ /* 0x000fe400078e0068 */
[C---:B------:R-:W-:Y:S02]  /*22f0*/  IMAD R101, R100.reuse, R109, R5 ;  /* 0x0000006d64657224 */ /* 0x040fe400078e0205 */
[----:B------:R-:W-:-:S04]  /*2300*/  IMAD.WIDE.U32 R6, R100, R108, R12 ;  /* 0x0000006c64067225 */ /* 0x000fc800078e000c */
[----:B------:R-:W-:Y:S01]  /*2310*/  IMAD.IADD R5, R7, 0x1, R101 ;  /* 0x0000000107057824 */ /* 0x000fe200078e0265 */
[----:B--2---:R-:W-:-:S04]  /*2320*/  LEA R14, P1, R6, R110, 0x2 ;  /* 0x0000006e060e7211 */ /* 0x004fc800078210ff */
[----:B------:R-:W-:-:S05]  /*2330*/  LEA.HI.X R15, R6, R111, R5, 0x2, P1 ;  /* 0x0000006f060f7211 */ /* 0x000fca00008f1405 */
[----:B------:R0:W2:Y:S01]  /*2340*/  @P2 LDG.E.LTC128B R5, desc[UR36][R14.64] ;  /* 0x000000240e052981 */ /* 0x0000a2000c1e1920 */
[----:B------:R-:W-:Y:S01]  /*2350*/  LEA R10, P3, R102, UR4, 0x2 ;  /* 0x00000004660a7c11 */ /* 0x000fe2000f8610ff */
[----:B------:R-:W-:Y:S01]  /*2360*/  IMAD.WIDE.U32 R6, R100, R108, R8 ;  /* 0x0000006c64067225 */ /* 0x000fe200078e0008 */
[----:B------:R-:W-:Y:S01]  /*2370*/  ISETP.GT.AND P1, PT, R4, 0x1, PT ;  /* 0x000000010400780c */ /* 0x000fe20003f24270 */
[----:B------:R-:W-:Y:S02]  /*2380*/  BSSY B1, `(.L_x_30) ;  /* 0x0000012000017945 */ /* 0x000fe40003800000 */
[----:B------:R-:W-:Y:S02]  /*2390*/  IMAD.IADD R7, R101, 0x1, R7 ;  /* 0x0000000165077824 */ /* 0x000fe400078e0207 */
[----:B------:R-:W-:Y:S01]  /*23a0*/  IMAD.WIDE.U32 R20, R99, R106, R6 ;  /* 0x0000006a63147225 */ /* 0x000fe200078e0006 */
[----:B0-----:R-:W-:-:S03]  /*23b0*/  SHF.L.U64.HI R15, R108, 0x3, R109 ;  /* 0x000000036c0f7819 */ /* 0x001fc6000001026d */
[----:B------:R-:W-:Y:S01]  /*23c0*/  IMAD.IADD R7, R103, 0x1, R21 ;  /* 0x0000000167077824 */ /* 0x000fe200078e0215 */
[----:B------:R-:W-:Y:S01]  /*23d0*/  LEA R6, P4, R20, R110, 0x2 ;  /* 0x0000006e14067211 */ /* 0x000fe200078810ff */
[----:B------:R-:W-:-:S03]  /*23e0*/  IMAD.SHL.U32 R14, R108, 0x8, RZ ;  /* 0x000000086c0e7824 */ /* 0x000fc600078e00ff */
[----:B------:R-:W-:Y:S01]  /*23f0*/  LEA.HI.X R7, R20, R111, R7, 0x2, P4 ;  /* 0x0000006f14077211 */ /* 0x000fe200020f1407 */
[----:B------:R-:W-:Y:S01]  /*2400*/  IMAD.WIDE.U32 R20, R100, R108, R14 ;  /* 0x0000006c64147225 */ /* 0x000fe200078e000e */
[----:B--2---:R-:W-:-:S05]  /*2410*/  LOP3.LUT R11, R5, 0xffffe000, RZ, 0xc0, !PT ;  /* 0xffffe000050b7812 */ /* 0x004fca00078ec0ff */
[----:B------:R-:W-:-:S04]  /*2420*/  FMUL R11, R11, R88 ;  /* 0x000000580b0b7220 */ /* 0x000fc80000400000 */
[----:B------:R-:W-:Y:S01]  /*2430*/  FFMA R107, R24, R19, R11 ;  /* 0x00000013186b7223 */ /* 0x000fe2000000000b */
[----:B------:R-:W-:Y:S02]  /*2440*/  LEA.HI.X R11, R102, UR5, R113, 0x2, P3 ;  /* 0x00000005660b7c11 */ /* 0x000fe400098f1471 */
[----:B------:R-:W-:Y:S02]  /*2450*/  ISETP.GT.AND P3, PT, R3, RZ, P1 ;  /* 0x000000ff0300720c */ /* 0x000fe40000f64270 */
[----:B------:R-:W-:-:S05]  /*2460*/  F2FP.TF32.F32.PACK_B R107, R107 ;  /* 0x0000006bff6b723e */ /* 0x000fca00024050ff */
[----:B------:R0:W-:Y:S06]  /*2470*/  @P2 STG.E desc[UR36][R10.64], R107 ;  /* 0x0000006b0a002986 */ /* 0x0001ec000c101924 */
[----:B------:R-:W-:Y:S05]  /*2480*/  @!P3 BRA `(.L_x_31) ;  /* 0x000000000004b947 */ /* 0x000fea0003800000 */
[----:B------:R1:W5:Y:S02]  /*2490*/  LDG.E.LTC128B R5, desc[UR36][R6.64+0x4] ;  /* 0x0000042406057981 */ /* 0x000364000c1e1920 */
.L_x_31:
[----:B------:R-:W-:Y:S05]  /*24a0*/  BSYNC B1 ;  /* 0x0000000000017941 */ /* 0x000fea0003800000 */
.L_x_30:
[----:B-----5:R-:W-:Y:S01]  /*24b0*/  LOP3.LUT R15, R5, 0xffffe000, RZ, 0xc0, !PT ;  /* 0xffffe000050f7812 */ /* 0x020fe200078ec0ff */
[----:B------:R-:W-:Y:S01]  /*24c0*/  IMAD.IADD R101, R101, 0x1, R21 ;  /* 0x0000000165657824 */ /* 0x000fe200078e0215 */
[----:B------:R-:W-:Y:S01]  /*24d0*/  IADD3 R104, P2, R104, R20, RZ ;  /* 0x0000001468687210 */ /* 0x000fe20007f5e0ff */
[----:B------:R-:W-:Y:S01]  /*24e0*/  IMAD.MOV.U32 R24, RZ, RZ, R5 ;  /* 0x000000ffff187224 */ /* 0x000fe200078e0005 */
[----:B------:R-:W-:Y:S01]  /*24f0*/  ISETP.GT.AND P0, PT, R3, 0x8, P0 ;  /* 0x000000080300780c */ /* 0x000fe20000704270 */
[----:B------:R-:W-:Y:S02]  /*2500*/  FMUL R12, R15, R88 ;  /* 0x000000580f0c7220 */ /* 0x000fe40000400000 */
[----:B------:R-:W-:Y:S01]  /*2510*/  IMAD.X R13, R101, 0x1, R13, P2 ;  /* 0x00000001650d7824 */ /* 0x000fe200010e060d */
[----:B------:R-:W-:Y:S01]  /*2520*/  LEA R14, P2, R104, R110, 0x2 ;  /* 0x0000006e680e7211 */ /* 0x000fe200078410ff */
[----:B------:R-:W-:-:S03]  /*2530*/  FFMA R25, R25, R19, R12 ;  /* 0x0000001319197223 */ /* 0x000fc6000000000c */
[----:B------:R-:W-:Y:S02]  /*2540*/  LEA.HI.X R15, R104, R111, R13, 0x2, P2 ;  /* 0x0000006f680f7211 */ /* 0x000fe400010f140d */
[----:B------:R-:W-:-:S05]  /*2550*/  F2FP.TF32.F32.PACK_B R25, R25 ;  /* 0x00000019ff19723e */ /* 0x000fca00024050ff */
[----:B------:R2:W-:Y:S04]  /*2560*/  @P3 STG.E desc[UR36][R10.64+0x4], R25 ;  /* 0x000004190a003986 */ /* 0x0005e8000c101924 */
[----:B------:R-:W3:Y:S01]  /*2570*/  @P0 LDG.E.LTC128B R24, desc[UR36][R14.64] ;  /* 0x000000240e180981 */ /* 0x000ee2000c1e1920 */
[----:B------:R-:W-:Y:S01]  /*2580*/  IADD3 R20, P2, R8, R20, RZ ;  /* 0x0000001408147210 */ /* 0x000fe20007f5e0ff */
[----:B------:R-:W-:Y:S01]  /*2590*/  BSSY B1, `(.L_x_32) ;  /* 0x0000011000017945 */ /* 0x000fe20003800000 */
[----:B------:R-:W-:-:S03]  /*25a0*/  ISETP.GT.AND P1, PT, R3, 0x8, P1 ;  /* 0x000000080300780c */ /* 0x000fc60000f24270 */
[----:B------:R-:W-:Y:S01]  /*25b0*/  IMAD.X R21, R9, 0x1, R101, P2 ;  /* 0x0000000109157824 */ /* 0x000fe200010e0665 */
[C---:B------:R-:W-:Y:S02]  /*25c0*/  SHF.L.U64.HI R9, R92.reuse, 0x2, R91 ;  /* 0x000000025c097819 */ /* 0x040fe4000001025b */
[----:B------:R-:W-:Y:S01]  /*25d0*/  LEA R12, P2, R92, R10, 0x2 ;  /* 0x0000000a5c0c7211 */ /* 0x000fe200078410ff */
[----:B------:R-:W-:-:S04]  /*25e0*/  IMAD.WIDE.U32 R20, R99, R106, R20 ;  /* 0x0000006a63147225 */ /* 0x000fc800078e0014 */
[----:B------:R-:W-:Y:S01]  /*25f0*/  IMAD.X R13, R9, 0x1, R11, P2 ;  /* 0x00000001090d7824 */ /* 0x000fe200010e060b */
[----:B------:R-:W-:Y:S02]  /*2600*/  LEA R8, P3, R20, R110, 0x2 ;  /* 0x0000006e14087211 */ /* 0x000fe400078610ff */
[----:B---3--:R-:W-:-:S05]  /*2610*/  LOP3.LUT R5, R24, 0xffffe000, RZ, 0xc0, !PT ;  /* 0xffffe00018057812 */ /* 0x008fca00078ec0ff */
[----:B------:R-:W-:-:S04]  /*2620*/  FMUL R5, R5, R88 ;  /* 0x0000005805057220 */ /* 0x000fc80000400000 */
[----:B------:R-:W-:Y:S01]  /*2630*/  FFMA R99, R26, R19, R5 ;  /* 0x000000131a637223 */ /* 0x000fe20000000005 */
[----:B------:R-:W-:-:S04]  /*2640*/  IMAD.IADD R5, R103, 0x1, R21 ;  /* 0x0000000167057824 */ /* 0x000fc800078e0215 */
[----:B------:R-:W-:Y:S02]  /*2650*/  F2FP.TF32.F32.PACK_B R99, R99 ;  /* 0x00000063ff63723e */ /* 0x000fe400024050ff */
[----:B------:R-:W-:-:S03]  /*2660*/  LEA.HI.X R9, R20, R111, R5, 0x2, P3 ;  /* 0x0000006f14097211 */ /* 0x000fc600018f1405 */
[----:B------:R2:W-:Y:S01]  /*2670*/  @P0 STG.E desc[UR36][R12.64], R99 ;  /* 0x000000630c000986 */ /* 0x0005e2000c101924 */
[----:B------:R-:W-:Y:S05]  /*2680*/  @!P1 BRA `(.L_x_33) ;  /* 0x0000000000049947 */ /* 0x000fea0003800000 */
[----:B------:R3:W5:Y:S02]  /*2690*/  LDG.E.LTC128B R24, desc[UR36][R8.64+0x4] ;  /* 0x0000042408187981 */ /* 0x000764000c1e1920 */
.L_x_33:
[----:B------:R-:W-:Y:S05]  /*26a0*/  BSYNC B1 ;  /* 0x0000000000017941 */ /* 0x000fea0003800000 */
.L_x_32:
[----:B-----5:R-:W-:Y:S01]  /*26b0*/  LOP3.LUT R5, R24, 0xffffe000, RZ, 0xc0, !PT ;  /* 0xffffe00018057812 */ /* 0x020fe200078ec0ff */
[----:B------:R-:W-:Y:S01]  /*26c0*/  BSSY B1, `(.L_x_34) ;  /* 0x0000009000017945 */ /* 0x000fe20003800000 */
[----:B------:R-:W-:-:S03]  /*26d0*/  ISETP.GT.AND P0, PT, R4, 0x8, PT ;  /* 0x000000080400780c */ /* 0x000fc60003f04270 */
[----:B------:R-:W-:Y:S01]  /*26e0*/  FMUL R14, R5, R88 ;  /* 0x00000058050e7220 */ /* 0x000fe20000400000 */
[----:B------:R-:W-:-:S03]  /*26f0*/  ISETP.GT.AND P2, PT, R3, RZ, P0 ;  /* 0x000000ff0300720c */ /* 0x000fc60000744270 */
[----:B------:R-:W-:-:S05]  /*2700*/  FFMA R27, R27, R19, R14 ;  /* 0x000000131b1b7223 */ /* 0x000fca000000000e */
[----:B------:R-:W-:-:S05]  /*2710*/  F2FP.TF32.F32.PACK_B R27, R27 ;  /* 0x0000001bff1b723e */ /* 0x000fca00024050ff */
[----:B------:R4:W-:Y:S01]  /*2720*/  @P1 STG.E desc[UR36][R12.64+0x4], R27 ;  /* 0x0000041b0c001986 */ /* 0x0009e2000c101924 */
[----:B------:R-:W-:Y:S05]  /*2730*/  @!P2 BRA `(.L_x_35) ;  /* 0x000000000004a947 */ /* 0x000fea0003800000 */
[----:B------:R0:W5:Y:S02]  /*2740*/  LDG.E.LTC128B R24, desc[UR36][R6.64+0x20] ;  /* 0x0000202406187981 */ /* 0x000164000c1e1920 */
.L_x_35:
[----:B------:R-:W-:Y:S05]  /*2750*/  BSYNC B1 ;  /* 0x0000000000017941 */ /* 0x000fea0003800000 */
.L_x_34:
        /* <DEDUP_REMOVED lines=10> */
.L_x_37:
[----:B------:R-:W-:Y:S05]  /*2800*/  BSYNC B1 ;  /* 0x0000000000017941 */ /* 0x000fea0003800000 */
.L_x_36:
[----:B0----5:R-:W-:Y:S01]  /*2810*/  LOP3.LUT R5, R24, 0xffffe000, RZ, 0xc0, !PT ;  /* 0xffffe00018057812 */ /* 0x021fe200078ec0ff */
[----:B------:R-:W-:Y:S01]  /*2820*/  BSSY B1, `(.L_x_38) ;  /* 0x0000008000017945 */ /* 0x000fe20003800000 */
[----:B------:R-:W-:-:S03]  /*2830*/  ISETP.GT.AND P0, PT, R3, 0x8, P0 ;  /* 0x000000080300780c */ /* 0x000fc60000704270 */
[----:B------:R-:W-:-:S04]  /*2840*/  FMUL R14, R5, R88 ;  /* 0x00000058050e7220 */ /* 0x000fc80000400000 */
[----:B------:R-:W-:-:S05]  /*2850*/  FFMA R29, R29, R19, R14 ;  /* 0x000000131d1d7223 */ /* 0x000fca000000000e */
[----:B------:R-:W-:-:S05]  /*2860*/  F2FP.TF32.F32.PACK_B R29, R29 ;  /* 0x0000001dff1d723e */ /* 0x000fca00024050ff */
[----:B------:R0:W-:Y:S01]  /*2870*/  @P3 STG.E desc[UR36][R10.64+0x24], R29 ;  /* 0x0000241d0a003986 */ /* 0x0001e2000c101924 */
[----:B------:R-:W-:Y:S05]  /*2880*/  @!P0 BRA `(.L_x_39) ;  /* 0x0000000000048947 */ /* 0x000fea0003800000 */
[----:B------:R0:W5:Y:S02]  /*2890*/  LDG.E.LTC128B R24, desc[UR36][R8.64+0x20] ;  /* 0x0000202408187981 */ /* 0x000164000c1e1920 */
.L_x_39:
[----:B------:R-:W-:Y:S05]  /*28a0*/  BSYNC B1 ;  /* 0x0000000000017941 */ /* 0x000fea0003800000 */
.L_x_38:
[----:B-----5:R-:W-:Y:S01]  /*28b0*/  LOP3.LUT R5, R24, 0xffffe000, RZ, 0xc0, !PT ;  /* 0xffffe00018057812 */ /* 0x020fe200078ec0ff */
        /* <DEDUP_REMOVED lines=8> */
.L_x_41:
[----:B------:R-:W-:Y:S05]  /*2940*/  BSYNC B1 ;  /* 0x0000000000017941 */ /* 0x000fea0003800000 */
.L_x_40:
[----:B0----5:R-:W-:Y:S01]  /*2950*/  LOP3.LUT R5, R24, 0xffffe000, RZ, 0xc0, !PT ;  /* 0xffffe00018057812 */ /* 0x021fe200078ec0ff */
        /* <DEDUP_REMOVED lines=9> */
.L_x_43:
[----:B------:R-:W-:Y:S05]  /*29f0*/  BSYNC B1 ;  /* 0x0000000000017941 */ /* 0x000fea0003800000 */
.L_x_42:
        /* <DEDUP_REMOVED lines=10> */
.L_x_45:
[----:B------:R-:W-:Y:S05]  /*2aa0*/  BSYNC B1 ;  /* 0x0000000000017941 */ /* 0x000fea0003800000 */
.L_x_44:
        /* <DEDUP_REMOVED lines=9> */
.L_x_47:
[----:B------:R-:W-:Y:S05]  /*2b40*/  BSYNC B1 ;  /* 0x0000000000017941 */ /* 0x000fea0003800000 */
.L_x_46:
        /* <DEDUP_REMOVED lines=9> */
.L_x_49:
[----:B------:R-:W-:Y:S05]  /*2be0*/  BSYNC B1 ;  /* 0x0000000000017941 */ /* 0x000fea0003800000 */
.L_x_48:
        /* <DEDUP_REMOVED lines=10> */
.L_x_51:
[----:B------:R-:W-:Y:S05]  /*2c90*/  BSYNC B1 ;  /* 0x0000000000017941 */ /* 0x000fea0003800000 */
.L_x_50:
        /* <DEDUP_REMOVED lines=10> */
.L_x_53:
[----:B------:R-:W-:Y:S05]  /*2d40*/  BSYNC B1 ;  /* 0x0000000000017941 */ /* 0x000fea0003800000 */
.L_x_52:
        /* <DEDUP_REMOVED lines=9> */
.L_x_55:
[----:B------:R-:W-:Y:S05]  /*2de0*/  BSYNC B1 ;  /* 0x0000000000017941 */ /* 0x000fea0003800000 */
.L_x_54:
        /* <DEDUP_REMOVED lines=9> */
.L_x_57:
[----:B------:R-:W-:Y:S05]  /*2e80*/  BSYNC B1 ;  /* 0x0000000000017941 */ /* 0x000fea0003800000 */
.L_x_56:
        /* <DEDUP_REMOVED lines=10> */
.L_x_59:
[----:B------:R-:W-:Y:S05]  /*2f30*/  BSYNC B1 ;  /* 0x0000000000017941 */ /* 0x000fea0003800000 */
.L_x_58:
        /* <DEDUP_REMOVED lines=10> */
.L_x_61:
[----:B------:R-:W-:Y:S05]  /*2fe0*/  BSYNC B1 ;  /* 0x0000000000017941 */ /* 0x000fea0003800000 */
.L_x_60:
        /* <DEDUP_REMOVED lines=9> */
.L_x_63:
[----:B------:R-:W-:Y:S05]  /*3080*/  BSYNC B1 ;  /* 0x0000000000017941 */ /* 0x000fea0003800000 */
.L_x_62:
        /* <DEDUP_REMOVED lines=9> */
.L_x_65:
[----:B------:R-:W-:Y:S05]  /*3120*/  BSYNC B1 ;  /* 0x0000000000017941 */ /* 0x000fea0003800000 */
.L_x_64:
        /* <DEDUP_REMOVED lines=10> */
.L_x_67:
[----:B------:R-:W-:Y:S05]  /*31d0*/  BSYNC B1 ;  /* 0x0000000000017941 */ /* 0x000fea0003800000 */
.L_x_66:
        /* <DEDUP_REMOVED lines=10> */
.L_x_69:
[----:B------:R-:W-:Y:S05]  /*3280*/  BSYNC B1 ;  /* 0x0000000000017941 */ /* 0x000fea0003800000 */
.L_x_68:
        /* <DEDUP_REMOVED lines=9> */
.L_x_71:
[----:B------:R-:W-:Y:S05]  /*3320*/  BSYNC B1 ;  /* 0x0000000000017941 */ /* 0x000fea0003800000 */
.L_x_70:
        /* <DEDUP_REMOVED lines=9> */
.L_x_73:
[----:B------:R-:W-:Y:S05]  /*33c0*/  BSYNC B1 ;  /* 0x0000000000017941 */ /* 0x000fea0003800000 */
.L_x_72:
        /* <DEDUP_REMOVED lines=10> */
.L_x_75:
[----:B------:R-:W-:Y:S05]  /*3470*/  BSYNC B1 ;  /* 0x0000000000017941 */ /* 0x000fea0003800000 */
.L_x_74:
        /* <DEDUP_REMOVED lines=10> */
.L_x_77:
[----:B------:R-:W-:Y:S05]  /*3520*/  BSYNC B1 ;  /* 0x0000000000017941 */ /* 0x000fea0003800000 */
.L_x_76:
        /* <DEDUP_REMOVED lines=9> */
.L_x_79:
[----:B------:R-:W-:Y:S05]  /*35c0*/  BSYNC B1 ;  /* 0x0000000000017941 */ /* 0x000fea0003800000 */
.L_x_78:
        /* <DEDUP_REMOVED lines=9> */
.L_x_81:
[----:B------:R-:W-:Y:S05]  /*3660*/  BSYNC B1 ;  /* 0x0000000000017941 */ /* 0x000fea0003800000 */
.L_x_80:
        /* <DEDUP_REMOVED lines=10> */
.L_x_83:
[----:B------:R-:W-:Y:S05]  /*3710*/  BSYNC B1 ;  /* 0x0000000000017941 */ /* 0x000fea0003800000 */
.L_x_82:
        /* <DEDUP_REMOVED lines=10> */
.L_x_85:
[----:B------:R-:W-:Y:S05]  /*37c0*/  BSYNC B1 ;  /* 0x0000000000017941 */ /* 0x000fea0003800000 */
.L_x_84:
        /* <DEDUP_REMOVED lines=9> */
.L_x_87:
[----:B------:R-:W-:Y:S05]  /*3860*/  BSYNC B1 ;  /* 0x0000000000017941 */ /* 0x000fea0003800000 */
.L_x_86:
        /* <DEDUP_REMOVED lines=9> */
.L_x_89:
[----:B------:R-:W-:Y:S05]  /*3900*/  BSYNC B1 ;  /* 0x0000000000017941 */ /* 0x000fea0003800000 */
.L_x_88:
        /* <DEDUP_REMOVED lines=10> */
.L_x_91:
[----:B------:R-:W-:Y:S05]  /*39b0*/  BSYNC B1 ;  /* 0x0000000000017941 */ /* 0x000fea0003800000 */
.L_x_90:
        /* <DEDUP_REMOVED lines=10> */
.L_x_93:
[----:B------:R-:W-:Y:S05]  /*3a60*/  BSYNC B1 ;  /* 0x0000000000017941 */ /* 0x000fea0003800000 */
.L_x_92:
        /* <DEDUP_REMOVED lines=9> */
.L_x_95:
[----:B------:R-:W-:Y:S05]  /*3b00*/  BSYNC B1 ;  /* 0x0000000000017941 */ /* 0x000fea0003800000 */
.L_x_94:
        /* <DEDUP_REMOVED lines=9> */
.L_x_97:
[----:B------:R-:W-:Y:S05]  /*3ba0*/  BSYNC B1 ;  /* 0x0000000000017941 */ /* 0x000fea0003800000 */
.L_x_96:
        /* <DEDUP_REMOVED lines=10> */
.L_x_99:
[----:B------:R-:W-:Y:S05]  /*3c50*/  BSYNC B1 ;  /* 0x0000000000017941 */ /* 0x000fea0003800000 */
.L_x_98:
        /* <DEDUP_REMOVED lines=10> */
.L_x_101:
[----:B------:R-:W-:Y:S05]  /*3d00*/  BSYNC B1 ;  /* 0x0000000000017941 */ /* 0x000fea0003800000 */
.L_x_100:
        /* <DEDUP_REMOVED lines=9> */
.L_x_103:
[----:B------:R-:W-:Y:S05]  /*3da0*/  BSYNC B1 ;  /* 0x0000000000017941 */ /* 0x000fea0003800000 */
.L_x_102:
        /* <DEDUP_REMOVED lines=9> */
.L_x_105:
[----:B------:R-:W-:Y:S05]  /*3e40*/  BSYNC B1 ;  /* 0x0000000000017941 */ /* 0x000fea0003800000 */
.L_x_104:
        /* <DEDUP_REMOVED lines=10> */
.L_x_107:
[----:B------:R-:W-:Y:S05]  /*3ef0*/  BSYNC B1 ;  /* 0x0000000000017941 */ /* 0x000fea0003800000 */
.L_x_106:
        /* <DEDUP_REMOVED lines=10> */
.L_x_109:
[----:B------:R-:W-:Y:S05]  /*3fa0*/  BSYNC B1 ;  /* 0x0000000000017941 */ /* 0x000fea0003800000 */
.L_x_108:
        /* <DEDUP_REMOVED lines=9> */
.L_x_111:
[----:B------:R-:W-:Y:S05]  /*4040*/  BSYNC B1 ;  /* 0x0000000000017941 */ /* 0x000fea0003800000 */
.L_x_110:
        /* <DEDUP_REMOVED lines=9> */
.L_x_113:
[----:B------:R-:W-:Y:S05]  /*40e0*/  BSYNC B1 ;  /* 0x0000000000017941 */ /* 0x000fea0003800000 */
.L_x_112:
        /* <DEDUP_REMOVED lines=10> */
.L_x_115:
[----:B------:R-:W-:Y:S05]  /*4190*/  BSYNC B1 ;  /* 0x0000000000017941 */ /* 0x000fea0003800000 */
.L_x_114:
        /* <DEDUP_REMOVED lines=10> */
.L_x_117:
[----:B------:R-:W-:Y:S05]  /*4240*/  BSYNC B1 ;  /* 0x0000000000017941 */ /* 0x000fea0003800000 */
.L_x_116:
        /* <DEDUP_REMOVED lines=9> */
.L_x_119:
[----:B------:R-:W-:Y:S05]  /*42e0*/  BSYNC B1 ;  /* 0x0000000000017941 */ /* 0x000fea0003800000 */
.L_x_118:
        /* <DEDUP_REMOVED lines=9> */
.L_x_121:
[----:B------:R-:W-:Y:S05]  /*4380*/  BSYNC B1 ;  /* 0x0000000000017941 */ /* 0x000fea0003800000 */
.L_x_120:
        /* <DEDUP_REMOVED lines=10> */
.L_x_123:
[----:B------:R-:W-:Y:S05]  /*4430*/  BSYNC B1 ;  /* 0x0000000000017941 */ /* 0x000fea0003800000 */
.L_x_122:
        /* <DEDUP_REMOVED lines=10> */
.L_x_125:
[----:B------:R-:W-:Y:S05]  /*44e0*/  BSYNC B1 ;  /* 0x0000000000017941 */ /* 0x000fea0003800000 */
.L_x_124:
        /* <DEDUP_REMOVED lines=9> */
.L_x_127:
[----:B------:R-:W-:Y:S05]  /*4580*/  BSYNC B1 ;  /* 0x0000000000017941 */ /* 0x000fea0003800000 */
.L_x_126:
        /* <DEDUP_REMOVED lines=9> */
.L_x_129:
[----:B------:R-:W-:Y:S05]  /*4620*/  BSYNC B1 ;  /* 0x0000000000017941 */ /* 0x000fea0003800000 */
.L_x_128:
        /* <DEDUP_REMOVED lines=10> */
.L_x_131:
[----:B------:R-:W-:Y:S05]  /*46d0*/  BSYNC B1 ;  /* 0x0000000000017941 */ /* 0x000fea0003800000 */
.L_x_130:
        /* <DEDUP_REMOVED lines=10> */
.L_x_133:
[----:B------:R-:W-:Y:S05]  /*4780*/  BSYNC B1 ;  /* 0x0000000000017941 */ /* 0x000fea0003800000 */
.L_x_132:
        /* <DEDUP_REMOVED lines=9> */
.L_x_135:
[----:B------:R-:W-:Y:S05]  /*4820*/  BSYNC B1 ;  /* 0x0000000000017941 */ /* 0x000fea0003800000 */
.L_x_134:
        /* <DEDUP_REMOVED lines=9> */
.L_x_137:
[----:B------:R-:W-:Y:S05]  /*48c0*/  BSYNC B1 ;  /* 0x0000000000017941 */ /* 0x000fea0003800000 */
.L_x_136:
        /* <DEDUP_REMOVED lines=10> */
.L_x_139:
[----:B------:R-:W-:Y:S05]  /*4970*/  BSYNC B1 ;  /* 0x0000000000017941 */ /* 0x000fea0003800000 */
.L_x_138:
        /* <DEDUP_REMOVED lines=10> */
.L_x_141:
[----:B------:R-:W-:Y:S05]  /*4a20*/  BSYNC B1 ;  /* 0x0000000000017941 */ /* 0x000fea0003800000 */
.L_x_140:
        /* <DEDUP_REMOVED lines=9> */
.L_x_143:
[----:B------:R-:W-:Y:S05]  /*4ac0*/  BSYNC B1 ;  /* 0x0000000000017941 */ /* 0x000fea0003800000 */
.L_x_142:
        /* <DEDUP_REMOVED lines=9> */
.L_x_145:
[----:B------:R-:W-:Y:S05]  /*4b60*/  BSYNC B1 ;  /* 0x0000000000017941 */ /* 0x000fea0003800000 */
.L_x_144:
        /* <DEDUP_REMOVED lines=10> */
.L_x_147:
[----:B------:R-:W-:Y:S05]  /*4c10*/  BSYNC B1 ;  /* 0x0000000000017941 */ /* 0x000fea0003800000 */
.L_x_146:
[----:B-----5:R-:W-:Y:S01]  /*4c20*/  LOP3.LUT R5, R24, 0xffffe000, RZ, 0xc0, !PT ;  /* 0xffffe00018057812 */ /* 0x020fe200078ec0ff */
[----:B------:R-:W-:Y:S01]  /*4c30*/  BSSY B1, `(.L_x_148) ;  /* 0x000000b000017945 */ /* 0x000fe20003800000 */
[----:B------:R-:W-:Y:S01]  /*4c40*/  ISETP.GT.AND P1, PT, R4, 0x79, PT ;  /* 0x000000790400780c */ /* 0x000fe20003f24270 */
[----:B------:R-:W-:Y:S02]  /*4c50*/  @P2 IMAD.MOV.U32 R4, RZ, RZ, R10 ;  /* 0x000000ffff042224 */ /* 0x000fe400078e000a */
[----:B------:R-:W-:Y:S01]  /*4c60*/  FMUL R5, R5, R88 ;  /* 0x0000005805057220 */ /* 0x000fe20000400000 */
[----:B------:R-:W-:-:S03]  /*4c70*/  ISETP.GT.AND P3, PT, R3, RZ, P1 ;  /* 0x000000ff0300720c */ /* 0x000fc60000f64270 */
[----:B------:R-:W-:Y:S01]  /*4c80*/  FFMA R15, R84, R19, R5 ;  /* 0x00000013540f7223 */ /* 0x000fe20000000005 */
[----:B------:R-:W-:-:S04]  /*4c90*/  @P2 IMAD.MOV.U32 R5, RZ, RZ, R11 ;  /* 0x000000ffff052224 */ /* 0x000fc800078e000b */
[----:B------:R-:W-:-:S05]  /*4ca0*/  F2FP.TF32.F32.PACK_B R15, R15 ;  /* 0x0000000fff0f723e */ /* 0x000fca00024050ff */
[----:B------:R0:W-:Y:S01]  /*4cb0*/  @P2 STG.E desc[UR36][R4.64+0x1e0], R15 ;  /* 0x0001e00f04002986 */ /* 0x0001e2000c101924 */
[----:B------:R-:W-:Y:S05]  /*4cc0*/  @!P3 BRA `(.L_x_149) ;  /* 0x000000000004b947 */ /* 0x000fea0003800000 */
[----:B------:R0:W5:Y:S02]  /*4cd0*/  LDG.E.LTC128B R24, desc[UR36][R6.64+0x1e4] ;  /* 0x0001e42406187981 */ /* 0x000164000c1e1920 */
.L_x_149:
[----:B------:R-:W-:Y:S05]  /*4ce0*/  BSYNC B1 ;  /* 0x0000000000017941 */ /* 0x000fea0003800000 */
.L_x_148:
        /* <DEDUP_REMOVED lines=9> */
.L_x_151:
[----:B------:R-:W-:Y:S05]  /*4d80*/  BSYNC B1 ;  /* 0x0000000000017941 */ /* 0x000fea0003800000 */
.L_x_150:
[----:B-----5:R-:W-:Y:S01]  /*4d90*/  LOP3.LUT R5, R24, 0xffffe000, RZ, 0xc0, !PT ;  /* 0xffffe00018057812 */ /* 0x020fe200078ec0ff */
[----:B------:R-:W-:Y:S01]  /*4da0*/  @P0 IMAD.MOV.U32 R4, RZ, RZ, R12 ;  /* 0x000000ffff040224 */ /* 0x000fe200078e000c */
[----:B------:R-:W-:Y:S01]  /*4db0*/  ISETP.GT.AND P1, PT, R3, 0x8, P1 ;  /* 0x000000080300780c */ /* 0x000fe20000f24270 */
[----:B------:R-:W-:Y:S02]  /*4dc0*/  BSSY B1, `(.L_x_152) ;  /* 0x0000008000017945 */ /* 0x000fe40003800000 */
[----:B------:R-:W-:-:S04]  /*4dd0*/  FMUL R5, R5, R88 ;  /* 0x0000005805057220 */ /* 0x000fc80000400000 */
[----:B-1----:R-:W-:Y:S01]  /*4de0*/  FFMA R7, R86, R19, R5 ;  /* 0x0000001356077223 */ /* 0x002fe20000000005 */
[----:B------:R-:W-:-:S04]  /*4df0*/  @P0 IMAD.MOV.U32 R5, RZ, RZ, R13 ;  /* 0x000000ffff050224 */ /* 0x000fc800078e000d */
[----:B------:R-:W-:-:S05]  /*4e00*/  F2FP.TF32.F32.PACK_B R7, R7 ;  /* 0x00000007ff07723e */ /* 0x000fca00024050ff */
[----:B------:R1:W-:Y:S01]  /*4e10*/  @P0 STG.E desc[UR36][R4.64+0x1e0], R7 ;  /* 0x0001e00704000986 */ /* 0x0003e2000c101924 */
[----:B------:R-:W-:Y:S05]  /*4e20*/  @!P1 BRA `(.L_x_153) ;  /* 0x0000000000049947 */ /* 0x000fea0003800000 */
[----:B------:R0:W5:Y:S02]  /*4e30*/  LDG.E.LTC128B R24, desc[UR36][R8.64+0x1e4] ;  /* 0x0001e42408187981 */ /* 0x000164000c1e1920 */
.L_x_153:
[----:B------:R-:W-:Y:S05]  /*4e40*/  BSYNC B1 ;  /* 0x0000000000017941 */ /* 0x000fea0003800000 */
.L_x_152:
[----:B------:R-:W-:Y:S05]  /*4e50*/  @!P1 BRA `(.L_x_154) ;  /* 0x0000001000e89947 */ /* 0x000fea0003800000 */
[----:B-----5:R-:W-:-:S05]  /*4e60*/  LOP3.LUT R3, R24, 0xffffe000, RZ, 0xc0, !PT ;  /* 0xffffe00018037812 */ /* 0x020fca00078ec0ff */
[----:B-1----:R-:W-:-:S04]  /*4e70*/  FMUL R4, R3, R88 ;  /* 0x0000005803047220 */ /* 0x002fc80000400000 */
[----:B------:R-:W-:-:S05]  /*4e80*/  FFMA R87, R87, R19, R4 ;  /* 0x0000001357577223 */ /* 0x000fca0000000004 */
[----:B------:R-:W-:-:S05]  /*4e90*/  F2FP.TF32.F32.PACK_B R87, R87 ;  /* 0x00000057ff57723e */ /* 0x000fca00024050ff */
[----:B------:R1:W-:Y:S01]  /*4ea0*/  STG.E desc[UR36][R12.64+0x1e4], R87 ;  /* 0x0001e4570c007986 */ /* 0x0003e2000c101924 */
[----:B------:R-:W-:Y:S05]  /*4eb0*/  BRA `(.L_x_154) ;  /* 0x0000001000d07947 */ /* 0x000fea0003800000 */
.L_x_29:
[----:B------:R-:W-:Y:S01]  /*4ec0*/  ISETP.GT.AND P4, PT, R4, 0x1, PT ;  /* 0x000000010400780c */ /* 0x000fe20003f84270 */
[----:B------:R-:W-:Y:S01]  /*4ed0*/  ULDC.64 UR4, c[0x0][0x5c0] ;  /* 0x0001700000047ab9 */ /* 0x000fe20000000a00 */
[-C--:B------:R-:W-:Y:S01]  /*4ee0*/  FMUL R5, R24, R19.reuse ;  /* 0x0000001318057220 */ /* 0x080fe20000400000 */
[----:B------:R-:W-:Y:S01]  /*4ef0*/  LEA R6, P3, R102, UR4, 0x2 ;  /* 0x0000000466067c11 */ /* 0x000fe2000f8610ff */
[-C--:B------:R-:W-:Y:S01]  /*4f00*/  FMUL R25, R25, R19.reuse ;  /* 0x0000001319197220 */ /* 0x080fe20000400000 */
[----:B------:R-:W-:Y:S01]  /*4f10*/  ISETP.GT.AND P1, PT, R3, RZ, P4 ;  /* 0x000000ff0300720c */ /* 0x000fe20002724270 */
[-C--:B------:R-:W-:Y:S01]  /*4f20*/  FMUL R11, R26, R19.reuse ;  /* 0x000000131a0b7220 */ /* 0x080fe20000400000 */
[----:B------:R-:W-:Y:S01]  /*4f30*/  LEA.HI.X R7, R102, UR5, R113, 0x2, P3 ;  /* 0x0000000566077c11 */ /* 0x000fe200098f1471 */
[----:B------:R-:W-:Y:S01]  /*4f40*/  FMUL R27, R27, R19 ;  /* 0x000000131b1b7220 */ /* 0x000fe20000400000 */
[----:B------:R-:W-:Y:S01]  /*4f50*/  F2FP.TF32.F32.PACK_B R5, R5 ;  /* 0x00000005ff05723e */ /* 0x000fe200024050ff */
[----:B------:R-:W-:Y:S01]  /*4f60*/  FMUL R29, R29, R19 ;  /* 0x000000131d1d7220 */ /* 0x000fe20000400000 */
[----:B------:R-:W-:Y:S01]  /*4f70*/  F2FP.TF32.F32.PACK_B R25, R25 ;  /* 0x00000019ff19723e */ /* 0x000fe200024050ff */
[-C--:B------:R-:W-:Y:S01]  /*4f80*/  FMUL R31, R31, R19.reuse ;  /* 0x000000131f1f7220 */ /* 0x080fe20000400000 */
[C---:B------:R-:W-:Y:S01]  /*4f90*/  SHF.L.U64.HI R9, R92.reuse, 0x2, R91 ;  /* 0x000000025c097819 */ /* 0x040fe2000001025b */
[----:B------:R0:W-:Y:S01]  /*4fa0*/  @P2 STG.E desc[UR36][R6.64], R5 ;  /* 0x0000000506002986 */ /* 0x0001e2000c101924 */
[----:B------:R-:W-:Y:S01]  /*4fb0*/  LEA R8, P3, R92, R6, 0x2 ;  /* 0x000000065c087211 */ /* 0x000fe200078610ff */
[-C--:B------:R-:W-:Y:S01]  /*4fc0*/  FMUL R13, R32, R19.reuse ;  /* 0x00000013200d7220 */ /* 0x080fe20000400000 */
[C---:B------:R-:W-:Y:S01]  /*4fd0*/  ISETP.GT.AND P2, PT, R4.reuse, 0x8, PT ;  /* 0x000000080400780c */ /* 0x040fe20003f44270 */
[----:B------:R-:W-:Y:S01]  /*4fe0*/  @P1 STG.E desc[UR36][R6.64+0x4], R25 ;  /* 0x0000041906001986 */ /* 0x000fe2000c101924 */
[----:B------:R-:W-:Y:S01]  /*4ff0*/  ISETP.GT.AND P1, PT, R4, 0x9, PT ;  /* 0x000000090400780c */ /* 0x000fe20003f24270 */
[----:B------:R-:W-:Y:S01]  /*5000*/  IMAD.X R9, R9, 0x1, R7, P3 ;  /* 0x0000000109097824 */ /* 0x000fe200018e0607 */
[----:B------:R-:W-:Y:S01]  /*5010*/  ISETP.GT.AND P0, PT, R3, 0x8, P0 ;  /* 0x000000080300780c */ /* 0x000fe20000704270 */
[-C--:B------:R-:W-:Y:S01]  /*5020*/  FMUL R33, R33, R19.reuse ;  /* 0x0000001321217220 */ /* 0x080fe20000400000 */
[----:B------:R-:W-:Y:S01]  /*5030*/  ISETP.GT.AND P4, PT, R3, 0x8, P4 ;  /* 0x000000080300780c */ /* 0x000fe20002784270 */
[-C--:B------:R-:W-:Y:S01]  /*5040*/  FMUL R35, R35, R19.reuse ;  /* 0x0000001323237220 */ /* 0x080fe20000400000 */
[C---:B------:R-:W-:Y:S01]  /*5050*/  ISETP.GT.AND P5, PT, R3.reuse, RZ, P2 ;  /* 0x000000ff0300720c */ /* 0x040fe200017a4270 */
[-C--:B0-----:R-:W-:Y:S01]  /*5060*/  FMUL R5, R28, R19.reuse ;  /* 0x000000131c057220 */ /* 0x081fe20000400000 */
[----:B------:R-:W-:Y:S01]  /*5070*/  ISETP.GT.AND P3, PT, R3, RZ, P1 ;  /* 0x000000ff0300720c */ /* 0x000fe20000f64270 */
[----:B------:R-:W-:Y:S01]  /*5080*/  FMUL R37, R37, R19 ;  /* 0x0000001325257220 */ /* 0x000fe20000400000 */
[----:B------:R-:W-:Y:S01]  /*5090*/  F2FP.TF32.F32.PACK_B R11, R11 ;  /* 0x0000000bff0b723e */ /* 0x000fe200024050ff */
[----:B------:R-:W-:Y:S01]  /*50a0*/  FMUL R39, R39, R19 ;  /* 0x0000001327277220 */ /* 0x000fe20000400000 */
[----:B------:R-:W-:Y:S01]  /*50b0*/  F2FP.TF32.F32.PACK_B R27, R27 ;  /* 0x0000001bff1b723e */ /* 0x000fe200024050ff */
[----:B------:R-:W-:Y:S01]  /*50c0*/  FMUL R41, R41, R19 ;  /* 0x0000001329297220 */ /* 0x000fe20000400000 */
[----:B------:R-:W-:Y:S01]  /*50d0*/  F2FP.TF32.F32.PACK_B R5, R5 ;  /* 0x00000005ff05723e */ /* 0x000fe200024050ff */
[----:B------:R0:W-:Y:S01]  /*50e0*/  @P0 STG.E desc[UR36][R8.64], R11 ;  /* 0x0000000b08000986 */ /* 0x0001e2000c101924 */
[----:B------:R-:W-:Y:S01]  /*50f0*/  F2FP.TF32.F32.PACK_B R29, R29 ;  /* 0x0000001dff1d723e */ /* 0x000fe200024050ff */
[-C--:B------:R-:W-:Y:S01]  /*5100*/  FMUL R43, R43, R19.reuse ;  /* 0x000000132b2b7220 */ /* 0x080fe20000400000 */
[C---:B------:R-:W-:Y:S01]  /*5110*/  ISETP.GT.AND P0, PT, R4.reuse, 0x10, PT ;  /* 0x000000100400780c */ /* 0x040fe20003f04270 */
[----:B------:R-:W-:Y:S01]  /*5120*/  @P4 STG.E desc[UR36][R8.64+0x4], R27 ;  /* 0x0000041b08004986 */ /* 0x000fe2000c101924 */
[----:B------:R-:W-:Y:S01]  /*5130*/  ISETP.GT.AND P2, PT, R3, 0x8, P2 ;  /* 0x000000080300780c */ /* 0x000fe20001744270 */
[-C--:B------:R-:W-:Y:S01]  /*5140*/  FMUL R45, R45, R19.reuse ;  /* 0x000000132d2d7220 */ /* 0x080fe20000400000 */
[C---:B------:R-:W-:Y:S01]  /*5150*/  ISETP.GT.AND P1, PT, R3.reuse, 0x8, P1 ;  /* 0x000000080300780c */ /* 0x040fe20000f24270 */
[----:B------:R1:W-:Y:S01]  /*5160*/  @P5 STG.E desc[UR36][R6.64+0x20], R5 ;  /* 0x0000200506005986 */ /* 0x0003e2000c101924 */
[----:B------:R-:W-:Y:S01]  /*5170*/  ISETP.GT.AND P5, PT, R3, RZ, P0 ;  /* 0x000000ff0300720c */ /* 0x000fe200007a4270 */
[----:B------:R-:W-:Y:S01]  /*5180*/  FMUL R47, R47, R19 ;  /* 0x000000132f2f7220 */ /* 0x000fe20000400000 */
[----:B------:R-:W-:Y:S01]  /*5190*/  F2FP.TF32.F32.PACK_B R31, R31 ;  /* 0x0000001fff1f723e */ /* 0x000fe200024050ff */
[----:B------:R-:W-:Y:S01]  /*51a0*/  @P3 STG.E desc[UR36][R6.64+0x24], R29 ;  /* 0x0000241d06003986 */ /* 0x000fe2000c101924 */
[----:B------:R-:W-:Y:S01]  /*51b0*/  ISETP.GT.AND P3, PT, R4, 0x11, PT ;  /* 0x000000110400780c */ /* 0x000fe20003f64270 */
[----:B0-----:R-:W-:Y:S01]  /*51c0*/  FMUL R11, R30, R19 ;  /* 0x000000131e0b7220 */ /* 0x001fe20000400000 */
[----:B------:R-:W-:Y:S01]  /*51d0*/  F2FP.TF32.F32.PACK_B R13, R13 ;  /* 0x0000000dff0d723e */ /* 0x000fe200024050ff */
[-C--:B------:R-:W-:Y:S01]  /*51e0*/  FMUL R49, R49, R19.reuse ;  /* 0x0000001331317220 */ /* 0x080fe20000400000 */
[----:B------:R-:W-:Y:S01]  /*51f0*/  ISETP.GT.AND P4, PT, R3, RZ, P3 ;  /* 0x000000ff0300720c */ /* 0x000fe20001f84270 */
[----:B------:R-:W-:Y:S01]  /*5200*/  FMUL R51, R51, R19 ;  /* 0x0000001333337220 */ /* 0x000fe20000400000 */
[----:B------:R-:W-:Y:S01]  /*5210*/  F2FP.TF32.F32.PACK_B R11, R11 ;  /* 0x0000000bff0b723e */ /* 0x000fe200024050ff */
[----:B-1----:R-:W-:Y:S01]  /*5220*/  FMUL R5, R34, R19 ;  /* 0x0000001322057220 */ /* 0x002fe20000400000 */
[----:B------:R-:W-:Y:S01]  /*5230*/  F2FP.TF32.F32.PACK_B R33, R33 ;  /* 0x00000021ff21723e */ /* 0x000fe200024050ff */
[-C--:B------:R-:W-:Y:S01]  /*5240*/  FMUL R53, R53, R19.reuse ;  /* 0x0000001335357220 */ /* 0x080fe20000400000 */
[----:B------:R-:W-:Y:S01]  /*5250*/  ISETP.GT.AND P0, PT, R3, 0x8, P0 ;  /* 0x000000080300780c */ /* 0x000fe20000704270 */
[----:B------:R0:W-:Y:S01]  /*5260*/  @P2 STG.E desc[UR36][R8.64+0x20], R11 ;  /* 0x0000200b08002986 */ /* 0x0001e2000c101924 */
[C---:B------:R-:W-:Y:S01]  /*5270*/  ISETP.GT.AND P2, PT, R4.reuse, 0x19, PT ;  /* 0x000000190400780c */ /* 0x040fe20003f44270 */
[----:B------:R-:W-:Y:S01]  /*5280*/  FMUL R55, R55, R19 ;  /* 0x0000001337377220 */ /* 0x000fe20000400000 */
[----:B------:R-:W-:Y:S01]  /*5290*/  F2FP.TF32.F32.PACK_B R5, R5 ;  /* 0x00000005ff05723e */ /* 0x000fe200024050ff */
[----:B------:R-:W-:Y:S01]  /*52a0*/  @P1 STG.E desc[UR36][R8.64+0x24], R31 ;  /* 0x0000241f08001986 */ /* 0x000fe2000c101924 */
[----:B------:R-:W-:Y:S01]  /*52b0*/  ISETP.GT.AND P1, PT, R4, 0x18, PT ;  /* 0x000000180400780c */ /* 0x000fe20003f24270 */
[----:B------:R-:W-:Y:S01]  /*52c0*/  FMUL R57, R57, R19 ;  /* 0x0000001339397220 */ /* 0x000fe20000400000 */
[----:B------:R-:W-:Y:S01]  /*52d0*/  F2FP.TF32.F32.PACK_B R35, R35 ;  /* 0x00000023ff23723e */ /* 0x000fe200024050ff */
[----:B------:R1:W-:Y:S01]  /*52e0*/  @P5 STG.E desc[UR36][R6.64+0x40], R13 ;  /* 0x0000400d06005986 */ /* 0x0003e2000c101924 */
[----:B------:R-:W-:Y:S01]  /*52f0*/  ISETP.GT.AND P5, PT, R3, RZ, P1 ;  /* 0x000000ff0300720c */ /* 0x000fe20000fa4270 */
[----:B------:R-:W-:Y:S01]  /*5300*/  FMUL R59, R59, R19 ;  /* 0x000000133b3b7220 */ /* 0x000fe20000400000 */
[----:B------:R-:W-:Y:S01]  /*5310*/  F2FP.TF32.F32.PACK_B R37, R37 ;  /* 0x00000025ff25723e */ /* 0x000fe200024050ff */
[----:B------:R-:W-:Y:S01]  /*5320*/  @P4 STG.E desc[UR36][R6.64+0x44], R33 ;  /* 0x0000442106004986 */ /* 0x000fe2000c101924 */
[C---:B------:R-:W-:Y:S01]  /*5330*/  ISETP.GT.AND P4, PT, R3.reuse, 0x8, P3 ;  /* 0x000000080300780c */ /* 0x040fe20001f84270 */
[-C--:B0-----:R-:W-:Y:S01]  /*5340*/  FMUL R11, R36, R19.reuse ;  /* 0x00000013240b7220 */ /* 0x081fe20000400000 */
[----:B------:R-:W-:Y:S01]  /*5350*/  ISETP.GT.AND P3, PT, R3, RZ, P2 ;  /* 0x000000ff0300720c */ /* 0x000fe20001764270 */
[----:B------:R0:W-:Y:S01]  /*5360*/  @P0 STG.E desc[UR36][R8.64+0x40], R5 ;  /* 0x0000400508000986 */ /* 0x0001e2000c101924 */
[----:B------:R-:W-:Y:S01]  /*5370*/  ISETP.GT.AND P0, PT, R4, 0x20, PT ;  /* 0x000000200400780c */ /* 0x000fe20003f04270 */
[----:B------:R-:W-:Y:S01]  /*5380*/  FMUL R61, R61, R19 ;  /* 0x000000133d3d7220 */ /* 0x000fe20000400000 */
[----:B------:R-:W-:Y:S01]  /*5390*/  F2FP.TF32.F32.PACK_B R11, R11 ;  /* 0x0000000bff0b723e */ /* 0x000fe200024050ff */
[-C--:B-1----:R-:W-:Y:S01]  /*53a0*/  FMUL R13, R40, R19.reuse ;  /* 0x00000013280d7220 */ /* 0x082fe20000400000 */
[----:B------:R-:W-:Y:S01]  /*53b0*/  ISETP.GT.AND P1, PT, R3, 0x8, P1 ;  /* 0x000000080300780c */ /* 0x000fe20000f24270 */
[----:B------:R-:W-:Y:S01]  /*53c0*/  FMUL R63, R63, R19 ;  /* 0x000000133f3f7220 */ /* 0x000fe20000400000 */
[----:B------:R-:W-:Y:S01]  /*53d0*/  F2FP.TF32.F32.PACK_B R39, R39 ;  /* 0x00000027ff27723e */ /* 0x000fe200024050ff */
[----:B------:R-:W-:Y:S01]  /*53e0*/  FMUL R65, R65, R19 ;  /* 0x0000001341417220 */ /* 0x000fe20000400000 */
[----:B------:R-:W-:Y:S01]  /*53f0*/  F2FP.TF32.F32.PACK_B R13, R13 ;  /* 0x0000000dff0d723e */ /* 0x000fe200024050ff */
[----:B------:R-:W-:Y:S01]  /*5400*/  @P4 STG.E desc[UR36][R8.64+0x44], R35 ;  /* 0x0000442308004986 */ /* 0x000fe2000c101924 */
[C---:B------:R-:W-:Y:S01]  /*5410*/  ISETP.GT.AND P4, PT, R3.reuse, 0x8, P2 ;  /* 0x000000080300780c */ /* 0x040fe20001784270 */
[-C--:B0-----:R-:W-:Y:S01]  /*5420*/  FMUL R5, R38, R19.reuse ;  /* 0x0000001326057220 */ /* 0x081fe20000400000 */
[C---:B------:R-:W-:Y:S01]  /*5430*/  ISETP.GT.AND P2, PT, R4.reuse, 0x21, PT ;  /* 0x000000210400780c */ /* 0x040fe20003f44270 */
[----:B------:R0:W-:Y:S01]  /*5440*/  @P5 STG.E desc[UR36][R6.64+0x60], R11 ;  /* 0x0000600b06005986 */ /* 0x0001e2000c101924 */
[----:B------:R-:W-:Y:S01]  /*5450*/  ISETP.GT.AND P5, PT, R3, RZ, P0 ;  /* 0x000000ff0300720c */ /* 0x000fe200007a4270 */
[----:B------:R-:W-:Y:S01]  /*5460*/  FMUL R67, R67, R19 ;  /* 0x0000001343437220 */ /* 0x000fe20000400000 */
[----:B------:R-:W-:Y:S01]  /*5470*/  F2FP.TF32.F32.PACK_B R5, R5 ;  /* 0x00000005ff05723e */ /* 0x000fe200024050ff */
[----:B------:R-:W-:Y:S01]  /*5480*/  @P3 STG.E desc[UR36][R6.64+0x64], R37 ;  /* 0x0000642506003986 */ /* 0x000fe2000c101924 */
[----:B------:R-:W-:Y:S01]  /*5490*/  ISETP.GT.AND P3, PT, R3, RZ, P2 ;  /* 0x000000ff0300720c */ /* 0x000fe20001764270 */
[----:B------:R-:W-:Y:S01]  /*54a0*/  FMUL R69, R69, R19 ;  /* 0x0000001345457220 */ /* 0x000fe20000400000 */
[----:B------:R-:W-:Y:S01]  /*54b0*/  F2FP.TF32.F32.PACK_B R41, R41 ;  /* 0x00000029ff29723e */ /* 0x000fe200024050ff */
[----:B------:R1:W-:Y:S01]  /*54c0*/  @P1 STG.E desc[UR36][R8.64+0x60], R5 ;  /* 0x0000600508001986 */ /* 0x0003e2000c101924 */
[----:B------:R-:W-:Y:S01]  /*54d0*/  ISETP.GT.AND P1, PT, R4, 0x28, PT ;  /* 0x000000280400780c */ /* 0x000fe20003f24270 */
[-C--:B------:R-:W-:Y:S01]  /*54e0*/  FMUL R71, R71, R19.reuse ;  /* 0x0000001347477220 */ /* 0x080fe20000400000 */
[C---:B------:R-:W-:Y:S01]  /*54f0*/  ISETP.GT.AND P0, PT, R3.reuse, 0x8, P0 ;  /* 0x000000080300780c */ /* 0x040fe20000704270 */
[----:B------:R-:W-:Y:S01]  /*5500*/  @P4 STG.E desc[UR36][R8.64+0x64], R39 ;  /* 0x0000642708004986 */ /* 0x000fe2000c101924 */
[C---:B------:R-:W-:Y:S01]  /*5510*/  ISETP.GT.AND P4, PT, R3.reuse, 0x8, P2 ;  /* 0x000000080300780c */ /* 0x040fe20001784270 */
[-C--:B0-----:R-:W-:Y:S01]  /*5520*/  FMUL R11, R44, R19.reuse ;  /* 0x000000132c0b7220 */ /* 0x081fe20000400000 */
[----:B------:R-:W-:Y:S01]  /*5530*/  ISETP.GT.AND P2, PT, R4, 0x29, PT ;  /* 0x000000290400780c */ /* 0x000fe20003f44270 */
[----:B------:R0:W-:Y:S01]  /*5540*/  @P5 STG.E desc[UR36][R6.64+0x80], R13 ;  /* 0x0000800d06005986 */ /* 0x0001e2000c101924 */
[----:B------:R-:W-:Y:S01]  /*5550*/  ISETP.GT.AND P5, PT, R3, RZ, P1 ;  /* 0x000000ff0300720c */ /* 0x000fe20000fa4270 */
[----:B------:R-:W-:Y:S01]  /*5560*/  FMUL R73, R73, R19 ;  /* 0x0000001349497220 */ /* 0x000fe20000400000 */
[----:B------:R-:W-:Y:S01]  /*5570*/  F2FP.TF32.F32.PACK_B R43, R43 ;  /* 0x0000002bff2b723e */ /* 0x000fe200024050ff */
[-C--:B-1----:R-:W-:Y:S01]  /*5580*/  FMUL R5, R42, R19.reuse ;  /* 0x000000132a057220 */ /* 0x082fe20000400000 */
[----:B------:R-:W-:Y:S01]  /*5590*/  @P3 STG.E desc[UR36][R6.64+0x84], R41 ;  /* 0x0000842906003986 */ /* 0x000fe2000c101924 */
[----:B------:R-:W-:Y:S01]  /*55a0*/  ISETP.GT.AND P3, PT, R3, RZ, P2 ;  /* 0x000000ff0300720c */ /* 0x000fe20001764270 */
[----:B------:R-:W-:Y:S01]  /*55b0*/  FMUL R75, R75, R19 ;  /* 0x000000134b4b7220 */ /* 0x000fe20000400000 */
[----:B------:R-:W-:Y:S01]  /*55c0*/  F2FP.TF32.F32.PACK_B R11, R11 ;  /* 0x0000000bff0b723e */ /* 0x000fe200024050ff */
[----:B------:R-:W-:Y:S01]  /*55d0*/  FMUL R77, R77, R19 ;  /* 0x000000134d4d7220 */ /* 0x000fe20000400000 */
[----:B------:R-:W-:Y:S01]  /*55e0*/  F2FP.TF32.F32.PACK_B R5, R5 ;  /* 0x00000005ff05723e */ /* 0x000fe200024050ff */
[----:B------:R-:W-:Y:S01]  /*55f0*/  FMUL R79, R79, R19 ;  /* 0x000000134f4f7220 */ /* 0x000fe20000400000 */
[----:B------:R-:W-:Y:S01]  /*5600*/  F2FP.TF32.F32.PACK_B R45, R45 ;  /* 0x0000002dff2d723e */ /* 0x000fe200024050ff */
[-C--:B0-----:R-:W-:Y:S01]  /*5610*/  FMUL R13, R48, R19.reuse ;  /* 0x00000013300d7220 */ /* 0x081fe20000400000 */
[----:B------:R-:W-:Y:S01]  /*5620*/  ISETP.GT.AND P1, PT, R3, 0x8, P1 ;  /* 0x000000080300780c */ /* 0x000fe20000f24270 */
[----:B------:R0:W-:Y:S01]  /*5630*/  @P0 STG.E desc[UR36][R8.64+0x80], R5 ;  /* 0x0000800508000986 */ /* 0x0001e2000c101924 */
[----:B------:R-:W-:Y:S01]  /*5640*/  ISETP.GT.AND P0, PT, R4, 0x30, PT ;  /* 0x000000300400780c */ /* 0x000fe20003f04270 */
[----:B------:R-:W-:Y:S01]  /*5650*/  FMUL R81, R81, R19 ;  /* 0x0000001351517220 */ /* 0x000fe20000400000 */
[----:B------:R-:W-:Y:S01]  /*5660*/  F2FP.TF32.F32.PACK_B R47, R47 ;  /* 0x0000002fff2f723e */ /* 0x000fe200024050ff */
[----:B------:R-:W-:Y:S01]  /*5670*/  @P4 STG.E desc[UR36][R8.64+0x84], R43 ;  /* 0x0000842b08004986 */ /* 0x000fe2000c101924 */
[C---:B------:R-:W-:Y:S01]  /*5680*/  ISETP.GT.AND P4, PT, R3.reuse, 0x8, P2 ;  /* 0x000000080300780c */ /* 0x040fe20001784270 */
[-C--:B------:R-:W-:Y:S01]  /*5690*/  FMUL R15, R82, R19.reuse ;  /* 0x00000013520f7220 */ /* 0x080fe20000400000 */
[----:B------:R-:W-:Y:S01]  /*56a0*/  ISETP.GT.AND P2, PT, R4, 0x31, PT ;  /* 0x000000310400780c */ /* 0x000fe20003f44270 */
[----:B------:R1:W-:Y:S01]  /*56b0*/  @P5 STG.E desc[UR36][R6.64+0xa0], R11 ;  /* 0x0000a00b06005986 */ /* 0x0003e2000c101924 */
[----:B------:R-:W-:Y:S01]  /*56c0*/  ISETP.GT.AND P5, PT, R3, RZ, P0 ;  /* 0x000000ff0300720c */ /* 0x000fe200007a4270 */
[----:B------:R-:W-:Y:S01]  /*56d0*/  FMUL R83, R83, R19 ;  /* 0x0000001353537220 */ /* 0x000fe20000400000 */
[----:B------:R-:W-:Y:S01]  /*56e0*/  F2FP.TF32.F32.PACK_B R13, R13 ;  /* 0x0000000dff0d723e */ /* 0x000fe200024050ff */
[-C--:B0-----:R-:W-:Y:S01]  /*56f0*/  FMUL R5, R46, R19.reuse ;  /* 0x000000132e057220 */ /* 0x081fe20000400000 */
[----:B------:R-:W-:Y:S01]  /*5700*/  @P3 STG.E desc[UR36][R6.64+0xa4], R45 ;  /* 0x0000a42d06003986 */ /* 0x000fe2000c101924 */
[----:B------:R-:W-:Y:S01]  /*5710*/  ISETP.GT.AND P3, PT, R3, RZ, P2 ;  /* 0x000000ff0300720c */ /* 0x000fe20001764270 */
[----:B------:R-:W-:Y:S01]  /*5720*/  FMUL R21, R84, R19 ;  /* 0x0000001354157220 */ /* 0x000fe20000400000 */
[----:B------:R-:W-:Y:S01]  /*5730*/  F2FP.TF32.F32.PACK_B R49, R49 ;  /* 0x00000031ff31723e */ /* 0x000fe200024050ff */
[----:B------:R-:W-:Y:S01]  /*5740*/  FMUL R85, R85, R19 ;  /* 0x0000001355557220 */ /* 0x000fe20000400000 */
[----:B------:R-:W-:Y:S01]  /*5750*/  F2FP.TF32.F32.PACK_B R5, R5 ;  /* 0x00000005ff05723e */ /* 0x000fe200024050ff */
[-C--:B------:R-:W-:Y:S01]  /*5760*/  FMUL R87, R87, R19.reuse ;  /* 0x0000001357577220 */ /* 0x080fe20000400000 */
[----:B------:R-:W-:Y:S01]  /*5770*/  ISETP.GT.AND P0, PT, R3, 0x8, P0 ;  /* 0x000000080300780c */ /* 0x000fe20000704270 */
[----:B-1----:R-:W-:Y:S01]  /*5780*/  FMUL R11, R52, R19 ;  /* 0x00000013340b7220 */ /* 0x002fe20000400000 */
[----:B------:R-:W-:Y:S01]  /*5790*/  F2FP.TF32.F32.PACK_B R51, R51 ;  /* 0x00000033ff33723e */ /* 0x000fe200024050ff */
[----:B------:R0:W-:Y:S01]  /*57a0*/  @P1 STG.E desc[UR36][R8.64+0xa0], R5 ;  /* 0x0000a00508001986 */ /* 0x0001e2000c101924 */
[----:B------:R-:W-:-:S02]  /*57b0*/  ISETP.GT.AND P1, PT, R4, 0x38, PT ;  /* 0x000000380400780c */ /* 0x000fc40003f24270 */
[----:B------:R-:W-:Y:S01]  /*57c0*/  F2FP.TF32.F32.PACK_B R11, R11 ;  /* 0x0000000bff0b723e */ /* 0x000fe200024050ff */
[----:B------:R-:W-:Y:S01]  /*57d0*/  @P4 STG.E desc[UR36][R8.64+0xa4], R47 ;  /* 0x0000a42f08004986 */ /* 0x000fe2000c101924 */
[C---:B------:R-:W-:Y:S02]  /*57e0*/  ISETP.GT.AND P4, PT, R3.reuse, 0x8, P2 ;  /* 0x000000080300780c */ /* 0x040fe40001784270 */
[----:B------:R-:W-:Y:S01]  /*57f0*/  ISETP.GT.AND P2, PT, R4, 0x39, PT ;  /* 0x000000390400780c */ /* 0x000fe20003f44270 */
[----:B------:R1:W-:Y:S01]  /*5800*/  @P5 STG.E desc[UR36][R6.64+0xc0], R13 ;  /* 0x0000c00d06005986 */ /* 0x0003e2000c101924 */
[C---:B------:R-:W-:Y:S02]  /*5810*/  ISETP.GT.AND P5, PT, R3.reuse, RZ, P1 ;  /* 0x000000ff0300720c */ /* 0x040fe40000fa4270 */
[----:B------:R-:W-:Y:S01]  /*5820*/  F2FP.TF32.F32.PACK_B R53, R53 ;  /* 0x00000035ff35723e */ /* 0x000fe200024050ff */
[----:B0-----:R-:W-:Y:S01]  /*5830*/  FMUL R5, R50, R19 ;  /* 0x0000001332057220 */ /* 0x001fe20000400000 */
[----:B------:R-:W-:Y:S01]  /*5840*/  @P3 STG.E desc[UR36][R6.64+0xc4], R49 ;  /* 0x0000c43106003986 */ /* 0x000fe2000c101924 */
[----:B------:R-:W-:-:S02]  /*5850*/  ISETP.GT.AND P3, PT, R3, RZ, P2 ;  /* 0x000000ff0300720c */ /* 0x000fc40001764270 */
[----:B------:R-:W-:Y:S02]  /*5860*/  ISETP.GT.AND P1, PT, R3, 0x8, P1 ;  /* 0x000000080300780c */ /* 0x000fe40000f24270 */
[----:B------:R-:W-:Y:S01]  /*5870*/  F2FP.TF32.F32.PACK_B R5, R5 ;  /* 0x00000005ff05723e */ /* 0x000fe200024050ff */
[----:B-1----:R-:W-:Y:S01]  /*5880*/  FMUL R13, R56, R19 ;  /* 0x00000013380d7220 */ /* 0x002fe20000400000 */
[----:B------:R-:W-:-:S03]  /*5890*/  F2FP.TF32.F32.PACK_B R55, R55 ;  /* 0x00000037ff37723e */ /* 0x000fc600024050ff */
[----:B------:R0:W-:Y:S01]  /*58a0*/  @P0 STG.E desc[UR36][R8.64+0xc0], R5 ;  /* 0x0000c00508000986 */ /* 0x0001e2000c101924 */
[C---:B------:R-:W-:Y:S02]  /*58b0*/  ISETP.GT.AND P0, PT, R4.reuse, 0x40, PT ;  /* 0x000000400400780c */ /* 0x040fe40003f04270 */
        /* <DEDUP_REMOVED lines=71> */
[----:B------:R-:W-:Y:S01]  /*5d30*/  @P3 STG.E desc[UR36][R6.64+0x164], R69 ;  /* 0x0001644506003986 */ /* 0x000fe2000c101924 */
[----:B0-----:R-:W-:Y:S01]  /*5d40*/  FMUL R5, R70, R19 ;  /* 0x0000001346057220 */ /* 0x001fe20000400000 */
[----:B------:R-:W-:-:S02]  /*5d50*/  ISETP.GT.AND P3, PT, R3, RZ, P2 ;  /* 0x000000ff0300720c */ /* 0x000fc40001764270 */
[----:B------:R-:W-:Y:S02]  /*5d60*/  ISETP.GT.AND P0, PT, R3, 0x8, P0 ;  /* 0x000000080300780c */ /* 0x000fe40000704270 */
[----:B------:R-:W-:Y:S01]  /*5d70*/  F2FP.TF32.F32.PACK_B R5, R5 ;  /* 0x00000005ff05723e */ /* 0x000fe200024050ff */
[----:B-1----:R-:W-:Y:S01]  /*5d80*/  FMUL R11, R76, R19 ;  /* 0x000000134c0b7220 */ /* 0x002fe20000400000 */
[----:B------:R-:W-:-:S03]  /*5d90*/  F2FP.TF32.F32.PACK_B R75, R75 ;  /* 0x0000004bff4b723e */ /* 0x000fc600024050ff */
[----:B------:R0:W-:Y:S01]  /*5da0*/  @P1 STG.E desc[UR36][R8.64+0x160], R5 ;  /* 0x0001600508001986 */ /* 0x0001e2000c101924 */
[----:B------:R-:W-:Y:S02]  /*5db0*/  F2FP.TF32.F32.PACK_B R77, R77 ;  /* 0x0000004dff4d723e */ /* 0x000fe400024050ff */
[----:B------:R-:W-:Y:S01]  /*5dc0*/  F2FP.TF32.F32.PACK_B R11, R11 ;  /* 0x0000000bff0b723e */ /* 0x000fe200024050ff */
[----:B------:R-:W-:Y:S01]  /*5dd0*/  @P4 STG.E desc[UR36][R8.64+0x164], R71 ;  /* 0x0001644708004986 */ /* 0x000fe2000c101924 */
[C---:B------:R-:W-:Y:S02]  /*5de0*/  ISETP.GT.AND P4, PT, R4.reuse, 0x68, PT ;  /* 0x000000680400780c */ /* 0x040fe40003f84270 */
[----:B------:R-:W-:Y:S01]  /*5df0*/  F2FP.TF32.F32.PACK_B R79, R79 ;  /* 0x0000004fff4f723e */ /* 0x000fe200024050ff */
[----:B------:R1:W-:Y:S01]  /*5e00*/  @P5 STG.E desc[UR36][R6.64+0x180], R13 ;  /* 0x0001800d06005986 */ /* 0x0003e2000c101924 */
[----:B------:R-:W-:Y:S02]  /*5e10*/  ISETP.GT.AND P5, PT, R4, 0x69, PT ;  /* 0x000000690400780c */ /* 0x000fe40003fa4270 */
[----:B------:R-:W-:Y:S01]  /*5e20*/  F2FP.TF32.F32.PACK_B R81, R81 ;  /* 0x00000051ff51723e */ /* 0x000fe200024050ff */
[----:B------:R-:W-:Y:S01]  /*5e30*/  @P3 STG.E desc[UR36][R6.64+0x184], R73 ;  /* 0x0001844906003986 */ /* 0x000fe2000c101924 */
[C---:B------:R-:W-:Y:S01]  /*5e40*/  ISETP.GT.AND P3, PT, R3.reuse, 0x8, P2 ;  /* 0x000000080300780c */ /* 0x040fe20001764270 */
[----:B0-----:R-:W-:Y:S01]  /*5e50*/  FMUL R5, R74, R19 ;  /* 0x000000134a057220 */ /* 0x001fe20000400000 */
[----:B------:R-:W-:-:S02]  /*5e60*/  ISETP.GT.AND P2, PT, R3, RZ, P4 ;  /* 0x000000ff0300720c */ /* 0x000fc40002744270 */
[C---:B------:R-:W-:Y:S02]  /*5e70*/  ISETP.GT.AND P1, PT, R3.reuse, RZ, P5 ;  /* 0x000000ff0300720c */ /* 0x040fe40002f24270 */
[C---:B------:R-:W-:Y:S01]  /*5e80*/  ISETP.GT.AND P4, PT, R3.reuse, 0x8, P4 ;  /* 0x000000080300780c */ /* 0x040fe20002784270 */
[----:B-1----:R-:W-:Y:S01]  /*5e90*/  FMUL R13, R78, R19 ;  /* 0x000000134e0d7220 */ /* 0x002fe20000400000 */
[----:B------:R-:W-:Y:S02]  /*5ea0*/  F2FP.TF32.F32.PACK_B R5, R5 ;  /* 0x00000005ff05723e */ /* 0x000fe400024050ff */
[----:B------:R-:W-:Y:S02]  /*5eb0*/  ISETP.GT.AND P5, PT, R3, 0x8, P5 ;  /* 0x000000080300780c */ /* 0x000fe40002fa4270 */
[----:B------:R-:W-:Y:S01]  /*5ec0*/  F2FP.TF32.F32.PACK_B R13, R13 ;  /* 0x0000000dff0d723e */ /* 0x000fe200024050ff */
[----:B------:R0:W-:Y:S01]  /*5ed0*/  @P0 STG.E desc[UR36][R8.64+0x180], R5 ;  /* 0x0001800508000986 */ /* 0x0001e2000c101924 */
[----:B------:R-:W-:-:S02]  /*5ee0*/  ISETP.GT.AND P0, PT, R4, 0x79, PT ;  /* 0x000000790400780c */ /* 0x000fc40003f04270 */
[----:B------:R-:W-:Y:S01]  /*5ef0*/  F2FP.TF32.F32.PACK_B R15, R15 ;  /* 0x0000000fff0f723e */ /* 0x000fe200024050ff */
[----:B------:R-:W-:Y:S01]  /*5f00*/  @P3 STG.E desc[UR36][R8.64+0x184], R75 ;  /* 0x0001844b08003986 */ /* 0x000fe2000c101924 */
[C---:B------:R-:W-:Y:S02]  /*5f10*/  ISETP.GT.AND P3, PT, R4.reuse, 0x70, PT ;  /* 0x000000700400780c */ /* 0x040fe40003f64270 */
[----:B------:R-:W-:Y:S01]  /*5f20*/  F2FP.TF32.F32.PACK_B R83, R83 ;  /* 0x00000053ff53723e */ /* 0x000fe200024050ff */
[----:B------:R1:W-:Y:S01]  /*5f30*/  @P2 STG.E desc[UR36][R6.64+0x1a0], R11 ;  /* 0x0001a00b06002986 */ /* 0x0003e2000c101924 */
[C---:B------:R-:W-:Y:S02]  /*5f40*/  ISETP.GT.AND P2, PT, R4.reuse, 0x71, PT ;  /* 0x000000710400780c */ /* 0x040fe40003f44270 */
[----:B------:R-:W-:Y:S01]  /*5f50*/  F2FP.TF32.F32.PACK_B R21, R21 ;  /* 0x00000015ff15723e */ /* 0x000fe200024050ff */
[----:B------:R-:W-:Y:S01]  /*5f60*/  @P1 STG.E desc[UR36][R6.64+0x1a4], R77 ;  /* 0x0001a44d06001986 */ /* 0x000fe2000c101924 */
[----:B------:R-:W-:Y:S01]  /*5f70*/  ISETP.GT.AND P1, PT, R4, 0x78, PT ;  /* 0x000000780400780c */ /* 0x000fe20003f24270 */
[----:B------:R-:W-:Y:S01]  /*5f80*/  @P4 IMAD.MOV.U32 R4, RZ, RZ, R8 ;  /* 0x000000ffff044224 */ /* 0x000fe200078e0008 */
[----:B------:R-:W-:Y:S01]  /*5f90*/  F2FP.TF32.F32.PACK_B R85, R85 ;  /* 0x00000055ff55723e */ /* 0x000fe200024050ff */
[----:B0-----:R-:W-:Y:S01]  /*5fa0*/  @P4 IMAD.MOV.U32 R5, RZ, RZ, R9 ;  /* 0x000000ffff054224 */ /* 0x001fe200078e0009 */
[----:B------:R-:W-:Y:S01]  /*5fb0*/  F2FP.TF32.F32.PACK_B R87, R87 ;  /* 0x00000057ff57723e */ /* 0x000fe200024050ff */
[----:B-1----:R-:W-:-:S03]  /*5fc0*/  FMUL R11, R80, R19 ;  /* 0x00000013500b7220 */ /* 0x002fc60000400000 */
[----:B------:R0:W-:Y:S01]  /*5fd0*/  @P4 STG.E desc[UR36][R4.64+0x1a0], R13 ;  /* 0x0001a00d04004986 */ /* 0x0001e2000c101924 */
[C---:B------:R-:W-:Y:S02]  /*5fe0*/  ISETP.GT.AND P4, PT, R3.reuse, RZ, P3 ;  /* 0x000000ff0300720c */ /* 0x040fe40001f84270 */
[----:B------:R-:W-:Y:S02]  /*5ff0*/  ISETP.GT.AND P3, PT, R3, 0x8, P3 ;  /* 0x000000080300780c */ /* 0x000fe40001f64270 */
[----:B------:R-:W-:Y:S01]  /*6000*/  F2FP.TF32.F32.PACK_B R11, R11 ;  /* 0x0000000bff0b723e */ /* 0x000fe200024050ff */
[----:B0-----:R-:W-:Y:S02]  /*6010*/  @P5 IMAD.MOV.U32 R4, RZ, RZ, R8 ;  /* 0x000000ffff045224 */ /* 0x001fe400078e0008 */
[----:B------:R-:W-:Y:S01]  /*6020*/  FMUL R13, R86, R19 ;  /* 0x00000013560d7220 */ /* 0x000fe20000400000 */
[----:B------:R-:W-:-:S04]  /*6030*/  @P5 IMAD.MOV.U32 R5, RZ, RZ, R9 ;  /* 0x000000ffff055224 */ /* 0x000fc800078e0009 */
[----:B------:R-:W-:Y:S01]  /*6040*/  F2FP.TF32.F32.PACK_B R13, R13 ;  /* 0x0000000dff0d723e */ /* 0x000fe200024050ff */
[----:B------:R0:W-:Y:S01]  /*6050*/  @P5 STG.E desc[UR36][R4.64+0x1a4], R79 ;  /* 0x0001a44f04005986 */ /* 0x0001e2000c101924 */
[C---:B------:R-:W-:Y:S02]  /*6060*/  ISETP.GT.AND P5, PT, R3.reuse, RZ, P2 ;  /* 0x000000ff0300720c */ /* 0x040fe400017a4270 */
[----:B------:R-:W-:Y:S01]  /*6070*/  ISETP.GT.AND P2, PT, R3, 0x8, P2 ;  /* 0x000000080300780c */ /* 0x000fe20001744270 */
[----:B0-----:R-:W-:Y:S02]  /*6080*/  @P4 IMAD.MOV.U32 R4, RZ, RZ, R6 ;  /* 0x000000ffff044224 */ /* 0x001fe400078e0006 */
[----:B------:R-:W-:-:S05]  /*6090*/  @P4 IMAD.MOV.U32 R5, RZ, RZ, R7 ;  /* 0x000000ffff054224 */ /* 0x000fca00078e0007 */
        /* <DEDUP_REMOVED lines=10> */
[----:B------:R0:W-:Y:S02]  /*6140*/  @P3 STG.E desc[UR36][R4.64+0x1c0], R15 ;  /* 0x0001c00f04003986 */ /* 0x0001e4000c101924 */
[----:B0-----:R-:W-:Y:S02]  /*6150*/  @P2 IMAD.MOV.U32 R4, RZ, RZ, R8 ;  /* 0x000000ffff042224 */ /* 0x001fe400078e0008 */
[----:B------:R-:W-:-:S05]  /*6160*/  @P2 IMAD.MOV.U32 R5, RZ, RZ, R9 ;  /* 0x000000ffff052224 */ /* 0x000fca00078e0009 */
[----:B------:R0:W-:Y:S02]  /*6170*/  @P2 STG.E desc[UR36][R4.64+0x1c4], R83 ;  /* 0x0001c45304002986 */ /* 0x0001e4000c101924 */
[----:B0-----:R-:W-:Y:S02]  /*6180*/  @P4 IMAD.MOV.U32 R4, RZ, RZ, R6 ;  /* 0x000000ffff044224 */ /* 0x001fe400078e0006 */
[----:B------:R-:W-:-:S05]  /*6190*/  @P4 IMAD.MOV.U32 R5, RZ, RZ, R7 ;  /* 0x000000ffff054224 */ /* 0x000fca00078e0007 */
[----:B------:R0:W-:Y:S04]  /*61a0*/  @P4 STG.E desc[UR36][R4.64+0x1e0], R21 ;  /* 0x0001e01504004986 */ /* 0x0001e8000c101924 */
[----:B------:R1:W-:Y:S01]  /*61b0*/  @P5 STG.E desc[UR36][R6.64+0x1e4], R85 ;  /* 0x0001e45506005986 */ /* 0x0003e2000c101924 */
[----:B0-----:R-:W-:Y:S02]  /*61c0*/  @P1 IMAD.MOV.U32 R4, RZ, RZ, R8 ;  /* 0x000000ffff041224 */ /* 0x001fe400078e0008 */
[----:B------:R-:W-:-:S05]  /*61d0*/  @P1 IMAD.MOV.U32 R5, RZ, RZ, R9 ;  /* 0x000000ffff051224 */ /* 0x000fca00078e0009 */
[----:B------:R1:W-:Y:S04]  /*61e0*/  @P1 STG.E desc[UR36][R4.64+0x1e0], R13 ;  /* 0x0001e00d04001986 */ /* 0x0003e8000c101924 */
[----:B------:R1:W-:Y:S02]  /*61f0*/  @P0 STG.E desc[UR36][R8.64+0x1e4], R87 ;  /* 0x0001e45708000986 */ /* 0x0003e4000c101924 */
.L_x_154:
[----:B------:R-:W-:Y:S05]  /*6200*/  BSYNC B0 ;  /* 0x0000000000007941 */ /* 0x000fea0003800000 */
.L_x_28:
[----:B------:R-:W-:Y:S01]  /*6210*/  IADD3 R16, P0, R16, UR38, RZ ;  /* 0x0000002610107c10 */ /* 0x000fe2000ff1e0ff */
[----:B------:R-:W-:Y:S01]  /*6220*/  ULDC.64 UR4, c[0x0][0x650] ;  /* 0x0001940000047ab9 */ /* 0x000fe20000000a00 */
[----:B------:R-:W-:Y:S01]  /*6230*/  PRMT R3, RZ, 0x7610, R3 ;  /* 0x00007610ff037816 */ /* 0x000fe20000000003 */
[----:B------:R-:W-:Y:S01]  /*6240*/  IMAD.MOV.U32 R100, RZ, RZ, -0x1 ;  /* 0xffffffffff647424 */ /* 0x000fe200078e00ff */
[----:B------:R-:W-:Y:S01]  /*6250*/  IADD3.X R17, R17, UR41, RZ, P0, !PT ;  /* 0x0000002911117c10 */ /* 0x000fe200087fe4ff */
[----:B--2---:R-:W-:Y:S01]  /*6260*/  IMAD.MOV.U32 R99, RZ, RZ, -0x1 ;  /* 0xffffffffff637424 */ /* 0x004fe200078e00ff */
[----:B------:R-:W-:-:S04]  /*6270*/  ISETP.GE.U32.AND P0, PT, R16, UR4, PT ;  /* 0x0000000410007c0c */ /* 0x000fc8000bf06070 */
[----:B------:R-:W-:-:S13]  /*6280*/  ISETP.GE.U32.AND.EX P0, PT, R17, UR5, PT, P0 ;  /* 0x0000000511007c0c */ /* 0x000fda000bf06100 */
[----:B------:R-:W-:Y:S05]  /*6290*/  @P0 BRA `(.L_x_155) ;  /* 0x00000004004c0947 */ /* 0x000fea0003800000 */
[----:B0-----:R-:W0:Y:S01]  /*62a0*/  LDC.64 R10, c[0x0][0x628] ;  /* 0x00018a00ff0a7b82 */ /* 0x001e220000000a00 */
[----:B-1--4-:R-:W1:Y:S01]  /*62b0*/  S2R R12, SR_CTAID.X ;  /* 0x00000000000c7919 */ /* 0x012e620000002500 */
[----:B---3--:R-:W-:Y:S02]  /*62c0*/  IMAD.MOV.U32 R8, RZ, RZ, R16 ;  /* 0x000000ffff087224 */ /* 0x008fe400078e0010 */
[----:B------:R-:W-:Y:S01]  /*62d0*/  IMAD.MOV.U32 R9, RZ, RZ, R17 ;  /* 0x000000ffff097224 */ /* 0x000fe200078e0011 */
[----:B------:R-:W2:Y:S03]  /*62e0*/  S2R R20, SR_CTAID.Y ;  /* 0x0000000000147919 */ /* 0x000ea60000002600 */
[----:B------:R-:W3:Y:S08]  /*62f0*/  LDC R0, c[0x0][0x630] ;  /* 0x00018c00ff007b82 */ /* 0x000ef00000000800 */
[----:B------:R-:W4:Y:S01]  /*6300*/  LDC.64 R14, c[0x0][0x620] ;  /* 0x00018800ff0e7b82 */ /* 0x000f220000000a00 */
[----:B0-----:R-:W-:-:S04]  /*6310*/  ISETP.NE.U32.AND P0, PT, R10, RZ, PT ;  /* 0x000000ff0a00720c */ /* 0x001fc80003f05070 */
[----:B------:R-:W-:-:S13]  /*6320*/  ISETP.NE.AND.EX P0, PT, R11, RZ, PT, P0 ;  /* 0x000000ff0b00720c */ /* 0x000fda0003f05300 */
[----:B-1234-:R-:W-:Y:S05]  /*6330*/  @!P0 BRA `(.L_x_156) ;  /* 0x0000000000288947 */ /* 0x01efea0003800000 */
        /* <DEDUP_REMOVED lines=10> */
.L_x_156:
[-CC-:B------:R-:W-:Y:S01]  /*63e0*/  SHF.R.U64 R99, R8, R0.reuse, R9.reuse ;  /* 0x0000000008637219 */ /* 0x180fe20000001209 */
[----:B------:R-:W0:Y:S01]  /*63f0*/  LDC.64 R26, c[0x0][0x640] ;  /* 0x00019000ff1a7b82 */ /* 0x000e220000000a00 */
[----:B------:R-:W-:Y:S01]  /*6400*/  SHF.R.U32.HI R0, RZ, R0, R9 ;  /* 0x00000000ff007219 */ /* 0x000fe20000011609 */
[----:B------:R-:W-:Y:S01]  /*6410*/  ULDC UR4, c[0x0][0x150] ;  /* 0x0000540000047ab9 */ /* 0x000fe20000000800 */
[----:B------:R-:W-:Y:S02]  /*6420*/  IADD3 R3, P0, RZ, -R99, RZ ;  /* 0x80000063ff037210 */ /* 0x000fe40007f1e0ff */
[----:B------:R-:W-:-:S03]  /*6430*/  I2FP.F32.U32 R7, R12 ;  /* 0x0000000c00077245 */ /* 0x000fc60000201000 */
[----:B------:R-:W1:Y:S01]  /*6440*/  LDC R6, c[0x0][0x618] ;  /* 0x00018600ff067b82 */ /* 0x000e620000000800 */
[----:B------:R-:W-:Y:S02]  /*6450*/  IMAD.X R5, RZ, RZ, ~R0, P0 ;  /* 0x000000ffff057224 */ /* 0x000fe400000e0e00 */
[----:B------:R-:W-:Y:S01]  /*6460*/  FMUL R7, R7, UR4 ;  /* 0x0000000407077c20 */ /* 0x000fe20008400000 */
[----:B------:R-:W-:Y:S01]  /*6470*/  ULDC UR4, c[0x0][0x154] ;  /* 0x0000550000047ab9 */ /* 0x000fe20000000800 */
[-C--:B------:R-:W-:Y:S02]  /*6480*/  IMAD R0, R5, R14.reuse, RZ ;  /* 0x0000000e05007224 */ /* 0x080fe400078e02ff */
[C---:B------:R-:W-:Y:S01]  /*6490*/  IMAD.WIDE.U32 R4, R3.reuse, R14, R16 ;  /* 0x0000000e03047225 */ /* 0x040fe200078e0010 */
[----:B------:R-:W2:Y:S01]  /*64a0*/  LDC R8, c[0x0][0x608] ;  /* 0x00018200ff087b82 */ /* 0x000ea20000000800 */
[----:B------:R-:W3:Y:S02]  /*64b0*/  F2I.U32.TRUNC.NTZ R7, R7 ;  /* 0x0000000700077305 */ /* 0x000ee4000020f000 */
[----:B------:R-:W-:Y:S01]  /*64c0*/  IMAD R3, R3, R15, R0 ;  /* 0x0000000f03037224 */ /* 0x000fe200078e0200 */
[----:B------:R-:W-:-:S03]  /*64d0*/  I2FP.F32.U32 R0, R20 ;  /* 0x0000001400007245 */ /* 0x000fc60000201000 */
[----:B------:R-:W-:Y:S01]  /*64e0*/  IMAD.IADD R3, R5, 0x1, R3 ;  /* 0x0000000105037824 */ /* 0x000fe200078e0203 */
[----:B------:R-:W4:Y:S01]  /*64f0*/  LDC R11, c[0x0][0x658] ;  /* 0x00019600ff0b7b82 */ /* 0x000f220000000800 */
[----:B0-----:R-:W-:-:S04]  /*6500*/  ISETP.NE.U32.AND P0, PT, R26, RZ, PT ;  /* 0x000000ff1a00720c */ /* 0x001fc80003f05070 */
[----:B------:R-:W-:-:S03]  /*6510*/  ISETP.NE.AND.EX P0, PT, R27, RZ, PT, P0 ;  /* 0x000000ff1b00720c */ /* 0x000fc60003f05300 */
[----:B------:R-:W0:Y:S01]  /*6520*/  LDC R9, c[0x0][0x144] ;  /* 0x00005100ff097b82 */ /* 0x000e220000000800 */
[-C--:B-1----:R-:W-:Y:S01]  /*6530*/  SHF.R.U64 R10, R4, R6.reuse, R3 ;  /* 0x00000006040a7219 */ /* 0x082fe20000001203 */
[----:B---3--:R-:W-:Y:S01]  /*6540*/  IMAD.MOV R7, RZ, RZ, -R7 ;  /* 0x000000ffff077224 */ /* 0x008fe200078e0a07 */
[----:B------:R-:W-:Y:S01]  /*6550*/  SHF.R.U32.HI R3, RZ, R6, R3 ;  /* 0x00000006ff037219 */ /* 0x000fe20000011603 */
[----:B------:R-:W-:-:S04]  /*6560*/  FMUL R6, R0, UR4 ;  /* 0x0000000400067c20 */ /* 0x000fc80008400000 */
[----:B------:R-:W1:Y:S01]  /*6570*/  LDC R21, c[0x0][0x148] ;  /* 0x00005200ff157b82 */ /* 0x000e620000000800 */
[----:B------:R3:W0:Y:S01]  /*6580*/  F2I.U32.TRUNC.NTZ R14, R6 ;  /* 0x00000006000e7305 */ /* 0x000622000020f000 */
[-CC-:B--2---:R-:W-:Y:S02]  /*6590*/  SHF.R.U64 R13, R10, R8.reuse, R3.reuse ;  /* 0x000000080a0d7219 */ /* 0x184fe40000001203 */
[----:B------:R-:W-:-:S04]  /*65a0*/  SHF.R.U32.HI R0, RZ, R8, R3 ;  /* 0x00000008ff007219 */ /* 0x000fc80000011603 */
[----:B-----5:R-:W2:Y:S01]  /*65b0*/  LDC R24, c[0x0][0x648] ;  /* 0x00019200ff187b82 */ /* 0x020ea20000000800 */
[-CC-:B----4-:R-:W-:Y:S02]  /*65c0*/  SHF.R.U64 R15, R13, R11.reuse, R0.reuse ;  /* 0x0000000b0d0f7219 */ /* 0x190fe40000001200 */
[----:B------:R-:W-:-:S03]  /*65d0*/  SHF.R.U32.HI R5, RZ, R11, R0 ;  /* 0x0000000bff057219 */ /* 0x000fc60000011600 */
[----:B------:R-:W-:Y:S02]  /*65e0*/  IMAD.MOV.U32 R4, RZ, RZ, R15 ;  /* 0x000000ffff047224 */ /* 0x000fe400078e000f */
[----:B------:R-:W4:Y:S01]  /*65f0*/  LDC R28, c[0x0][0x638] ;  /* 0x00018e00ff1c7b82 */ /* 0x000f220000000800 */
[----:B0-----:R-:W-:-:S07]  /*6600*/  IMAD R25, R9, R7, R12 ;  /* 0x0000000709197224 */ /* 0x001fce00078e020c */
[----:B------:R-:W0:Y:S08]  /*6610*/  LDC R29, c[0x0][0x610] ;  /* 0x00018400ff1d7b82 */ /* 0x000e300000000800 */
[----:B------:R-:W0:Y:S01]  /*6620*/  LDC R30, c[0x0][0x600] ;  /* 0x00018000ff1e7b82 */ /* 0x000e220000000800 */
[----:B-123--:R-:W-:Y:S05]  /*6630*/  @!P0 BRA `(.L_x_157) ;  /* 0x0000000000288947 */ /* 0x00efea0003800000 */
        /* <DEDUP_REMOVED lines=10> */
.L_x_157:
[----:B------:R-:W-:Y:S01]  /*66e0*/  ISETP.NE.AND P0, PT, R2, 0x1, PT ;  /* 0x000000010200780c */ /* 0x000fe20003f05270 */
[----:B------:R-:W-:Y:S01]  /*66f0*/  IMAD.MOV R14, RZ, RZ, -R14 ;  /* 0x000000ffff0e7224 */ /* 0x000fe200078e0a0e */
[----:B------:R-:W-:Y:S02]  /*6700*/  SHF.R.U64 R0, R4, R24, R5 ;  /* 0x0000001804007219 */ /* 0x000fe40000001205 */
[----:B------:R-:W-:Y:S02]  /*6710*/  LOP3.LUT R3, R13, R96, RZ, 0xc0, !PT ;  /* 0x000000600d037212 */ /* 0x000fe400078ec0ff */
[----:B------:R-:W-:Y:S01]  /*6720*/  LOP3.LUT R10, R10, R95, RZ, 0xc0, !PT ;  /* 0x0000005f0a0a7212 */ /* 0x000fe200078ec0ff */
[----:B------:R-:W-:Y:S02]  /*6730*/  IMAD.MOV R4, RZ, RZ, -R0 ;  /* 0x000000ffff047224 */ /* 0x000fe400078e0a00 */
[----:B------:R-:W-:Y:S02]  /*6740*/  IMAD R0, R90, R0, R3 ;  /* 0x000000005a007224 */ /* 0x000fe400078e0203 */
[----:B----4-:R-:W-:-:S02]  /*6750*/  IMAD R3, R4, R28, R15 ;  /* 0x0000001c04037224 */ /* 0x010fc400078e020f */
[----:B------:R-:W-:Y:S02]  /*6760*/  @P0 IMAD R25, R21, R14, R20 ;  /* 0x0000000e15190224 */ /* 0x000fe400078e0214 */
[----:B0-----:R-:W-:Y:S02]  /*6770*/  IMAD R5, R3, R30, R10 ;  /* 0x0000001e03057224 */ /* 0x001fe400078e020a */
[----:B------:R-:W-:Y:S02]  /*6780*/  IMAD R0, R0, R29, R25 ;  /* 0x0000001d00007224 */ /* 0x000fe400078e0219 */
[----:B------:R-:W-:-:S03]  /*6790*/  IMAD.MOV.U32 R4, RZ, RZ, 0x1 ;  /* 0x00000001ff047424 */ /* 0x000fc600078e00ff */
[----:B------:R-:W-:Y:S02]  /*67a0*/  SEL R100, R5, R0, !P0 ;  /* 0x0000000005647207 */ /* 0x000fe40004000000 */
[----:B------:R-:W-:Y:S02]  /*67b0*/  PRMT R3, R4, 0x7610, R3 ;  /* 0x0000761004037816 */ /* 0x000fe40000000003 */
[----:B------:R-:W-:-:S07]  /*67c0*/  SEL R0, R0, R5, !P0 ;  /* 0x0000000500007207 */ /* 0x000fce0004000000 */
.L_x_155:
[----:B------:R-:W-:Y:S01]  /*67d0*/  LOP3.LUT P0, RZ, R3, 0xff, RZ, 0xc0, !PT ;  /* 0x000000ff03ff7812 */ /* 0x000fe2000780c0ff */
[----:B------:R-:W-:Y:S01]  /*67e0*/  UIMAD.WIDE.U32 UR4, UR42, -0x55555555, URZ ;  /* 0xaaaaaaab2a0478a5 */ /* 0x000fe2000f8e003f */
[----:B------:R-:W-:-:S03]  /*67f0*/  IMAD.MOV.U32 R101, RZ, RZ, R0 ;  /* 0x000000ffff657224 */ /* 0x000fc600078e0000 */
[----:B------:R-:W-:-:S04]  /*6800*/  USHF.R.U32.HI UR4, URZ, 0x1, UR5 ;  /* 0x000000013f047899 */ /* 0x000fc80008011605 */
[----:B------:R-:W-:-:S04]  /*6810*/  UIMAD UR42, UR4, -0x3, UR42 ;  /* 0xfffffffd042a78a4 */ /* 0x000fc8000f8e022a */
[----:B------:R-:W-:Y:S08]  /*6820*/  @P0 BRA `(.L_x_158) ;  /* 0xffffffa8005c0947 */ /* 0x000ff0000383ffff */
[----:B------:R-:W-:Y:S05]  /*6830*/  EXIT ;  /* 0x000000000000794d */ /* 0x000fea0003800000 */
.L_x_3:
        /* <DEDUP_REMOVED lines=26> */
.L_x_160:
[--C-:B------:R-:W-:Y:S01]  /*69e0*/  SHF.R.U64 R14, R12, R20, R13.reuse ;  /* 0x000000140c0e7219 */ /* 0x100fe2000000120d */
[----:B------:R-:W0:Y:S01]  /*69f0*/  LDC R24, c[0x0][0x618] ;  /* 0x00018600ff187b82 */ /* 0x000e220000000800 */
[----:B------:R-:W-:Y:S01]  /*6a00*/  I2FP.F32.U32 R8, R6 ;  /* 0x0000000600087245 */ /* 0x000fe20000201000 */
[----:B------:R-:W-:Y:S01]  /*6a10*/  ULDC UR4, c[0x0][0x150] ;  /* 0x0000540000047ab9 */ /* 0x000fe20000000800 */
[----:B------:R-:W-:Y:S02]  /*6a20*/  SHF.R.U32.HI R7, RZ, R20, R13 ;  /* 0x00000014ff077219 */ /* 0x000fe4000001160d */
[----:B------:R-:W-:Y:S01]  /*6a30*/  IADD3 R11, P0, RZ, -R14, RZ ;  /* 0x8000000eff0b7210 */ /* 0x000fe20007f1e0ff */
[----:B------:R-:W-:Y:S01]  /*6a40*/  FMUL R13, R8, UR4 ;  /* 0x00000004080d7c20 */ /* 0x000fe20008400000 */
[----:B------:R-:W-:Y:S01]  /*6a50*/  ULDC UR4, c[0x0][0x154] ;  /* 0x0000550000047ab9 */ /* 0x000fe20000000800 */
[----:B------:R-:W1:Y:S02]  /*6a60*/  LDC.64 R26, c[0x0][0x640] ;  /* 0x00019000ff1a7b82 */ /* 0x000e640000000a00 */
[----:B------:R-:W-:-:S02]  /*6a70*/  IMAD.X R7, RZ, RZ, ~R7, P0 ;  /* 0x000000ffff077224 */ /* 0x000fc400000e0e07 */
[----:B------:R-:W2:Y:S01]  /*6a80*/  F2I.U32.TRUNC.NTZ R13, R13 ;  /* 0x0000000d000d7305 */ /* 0x000ea2000020f000 */
[----:B------:R-:W-:-:S03]  /*6a90*/  IMAD.WIDE.U32 R8, R11, R22, R16 ;  /* 0x000000160b087225 */ /* 0x000fc600078e0010 */
[----:B------:R-:W3:Y:S01]  /*6aa0*/  LDC R15, c[0x0][0x144] ;  /* 0x00005100ff0f7b82 */ /* 0x000ee20000000800 */
[----:B------:R-:W-:-:S04]  /*6ab0*/  IMAD R10, R7, R22, RZ ;  /* 0x00000016070a7224 */ /* 0x000fc800078e02ff */
[----:B------:R-:W-:Y:S02]  /*6ac0*/  IMAD R7, R11, R23, R10 ;  /* 0x000000170b077224 */ /* 0x000fe400078e020a */
[----:B------:R-:W-:Y:S01]  /*6ad0*/  IMAD.MOV.U32 R10, RZ, RZ, -0x1 ;  /* 0xffffffffff0a7424 */ /* 0x000fe200078e00ff */
[----:B------:R-:W4:Y:S01]  /*6ae0*/  LDC R20, c[0x0][0x608] ;  /* 0x00018200ff147b82 */ /* 0x000f220000000800 */
[----:B------:R-:W-:Y:S01]  /*6af0*/  IMAD.IADD R7, R9, 0x1, R7 ;  /* 0x0000000109077824 */ /* 0x000fe200078e0207 */
[----:B------:R-:W-:-:S04]  /*6b00*/  I2FP.F32.U32 R9, R5 ;  /* 0x0000000500097245 */ /* 0x000fc80000201000 */
[-C--:B0-----:R-:W-:Y:S01]  /*6b10*/  SHF.R.U64 R12, R8, R24.reuse, R7 ;  /* 0x00000018080c7219 */ /* 0x081fe20000001207 */
[----:B--2---:R-:W-:Y:S01]  /*6b20*/  IMAD.MOV R8, RZ, RZ, -R13 ;  /* 0x000000ffff087224 */ /* 0x004fe200078e0a0d */
[----:B------:R-:W0:Y:S01]  /*6b30*/  LDC R11, c[0x0][0x658] ;  /* 0x00019600ff0b7b82 */ /* 0x000e220000000800 */
[----:B-1----:R-:W-:Y:S01]  /*6b40*/  ISETP.NE.U32.AND P0, PT, R26, RZ, PT ;  /* 0x000000ff1a00720c */ /* 0x002fe20003f05070 */
[----:B------:R-:W-:Y:S01]  /*6b50*/  FMUL R9, R9, UR4 ;  /* 0x0000000409097c20 */ /* 0x000fe20008400000 */
[----:B------:R-:W-:Y:S02]  /*6b60*/  SHF.R.U32.HI R7, RZ, R24, R7 ;  /* 0x00000018ff077219 */ /* 0x000fe40000011607 */
[----:B------:R-:W-:-:S03]  /*6b70*/  ISETP.NE.AND.EX P0, PT, R27, RZ, PT, P0 ;  /* 0x000000ff1b00720c */ /* 0x000fc60003f05300 */
[----:B------:R-:W1:Y:S01]  /*6b80*/  LDC R22, c[0x0][0x148] ;  /* 0x00005200ff167b82 */ /* 0x000e620000000800 */
[----:B---3--:R-:W-:Y:S02]  /*6b90*/  IMAD R23, R15, R8, R6 ;  /* 0x000000080f177224 */ /* 0x008fe400078e0206 */
[----:B------:R-:W-:-:S05]  /*6ba0*/  IMAD.MOV.U32 R8, RZ, RZ, 0x1 ;  /* 0x00000001ff087424 */ /* 0x000fca00078e00ff */
[----:B------:R-:W2:Y:S01]  /*6bb0*/  LDC R21, c[0x0][0x600] ;  /* 0x00018000ff157b82 */ /* 0x000ea20000000800 */
[-CC-:B----4-:R-:W-:Y:S02]  /*6bc0*/  SHF.R.U64 R15, R12, R20.reuse, R7.reuse ;  /* 0x000000140c0f7219 */ /* 0x190fe40000001207 */
[----:B------:R-:W-:Y:S02]  /*6bd0*/  SHF.R.U32.HI R6, RZ, R20, R7 ;  /* 0x00000014ff067219 */ /* 0x000fe40000011607 */
[----:B------:R3:W4:Y:S03]  /*6be0*/  F2I.U32.TRUNC.NTZ R20, R9 ;  /* 0x0000000900147305 */ /* 0x000726000020f000 */
[----:B------:R-:W1:Y:S01]  /*6bf0*/  LDC R25, c[0x0][0x648] ;  /* 0x00019200ff197b82 */ /* 0x000e620000000800 */
[-C--:B0-----:R-:W-:Y:S02]  /*6c00*/  SHF.R.U64 R19, R15, R11.reuse, R6 ;  /* 0x0000000b0f137219 */ /* 0x081fe40000001206 */
[----:B------:R-:W-:-:S02]  /*6c10*/  SHF.L.U32 R10, R10, R11, RZ ;  /* 0x0000000b0a0a7219 */ /* 0x000fc400000006ff */
[-C--:B------:R-:W-:Y:S01]  /*6c20*/  SHF.R.U32.HI R7, RZ, R11.reuse, R6 ;  /* 0x0000000bff077219 */ /* 0x080fe20000011606 */
[----:B------:R-:W-:Y:S01]  /*6c30*/  IMAD.MOV.U32 R6, RZ, RZ, R19 ;  /* 0x000000ffff067224 */ /* 0x000fe200078e0013 */
[----:B------:R-:W-:Y:S01]  /*6c40*/  SHF.L.U32 R24, R8, R11, RZ ;  /* 0x0000000b08187219 */ /* 0x000fe200000006ff */
[----:B------:R-:W0:Y:S01]  /*6c50*/  LDC R28, c[0x0][0x638] ;  /* 0x00018e00ff1c7b82 */ /* 0x000e220000000800 */
[----:B------:R-:W-:-:S07]  /*6c60*/  LOP3.LUT R30, RZ, R10, RZ, 0x33, !PT ;  /* 0x0000000aff1e7212 */ /* 0x000fce00078e33ff */
[----:B------:R-:W0:Y:S01]  /*6c70*/  LDC R29, c[0x0][0x610] ;  /* 0x00018400ff1d7b82 */ /* 0x000e220000000800 */
[----:B---34-:R-:W-:Y:S05]  /*6c80*/  @!P0 BRA `(.L_x_161) ;  /* 0x0000000000288947 */ /* 0x018fea0003800000 */
[----:B------:R-:W3:Y:S02]  /*6c90*/  LDC R6, c[0x0][0x64c] ;  /* 0x00019300ff067b82 */ /* 0x000ee40000000800 */
[----:B---3--:R-:W-:-:S05]  /*6ca0*/  IADD3 R11, P0, R19, R6, RZ ;  /* 0x00000006130b7210 */ /* 0x008fca0007f1e0ff */
        /* <DEDUP_REMOVED lines=8> */
.L_x_161:
[----:B------:R-:W-:Y:S01]  /*6d30*/  ISETP.NE.AND P0, PT, R2, 0x1, PT ;  /* 0x000000010200780c */ /* 0x000fe20003f05270 */
[----:B--2---:R-:W-:Y:S01]  /*6d40*/  VIADD R9, R21, 0xffffffff ;  /* 0xffffffff15097836 */ /* 0x004fe20000000000 */
[----:B-1----:R-:W-:Y:S01]  /*6d50*/  SHF.R.U64 R7, R6, R25, R7 ;  /* 0x0000001906077219 */ /* 0x002fe20000001207 */
[----:B------:R-:W-:Y:S01]  /*6d60*/  IMAD.MOV R20, RZ, RZ, -R20 ;  /* 0x000000ffff147224 */ /* 0x000fe200078e0a14 */
[----:B------:R-:W-:Y:S02]  /*6d70*/  LOP3.LUT R6, R15, R30, RZ, 0xc0, !PT ;  /* 0x0000001e0f067212 */ /* 0x000fe400078ec0ff */
[----:B------:R-:W-:Y:S01]  /*6d80*/  LOP3.LUT R12, R12, R9, RZ, 0xc0, !PT ;  /* 0x000000090c0c7212 */ /* 0x000fe200078ec0ff */
[----:B------:R-:W-:Y:S02]  /*6d90*/  IMAD.MOV R8, RZ, RZ, -R7 ;  /* 0x000000ffff087224 */ /* 0x000fe400078e0a07 */
[----:B------:R-:W-:Y:S02]  /*6da0*/  IMAD R6, R24, R7, R6 ;  /* 0x0000000718067224 */ /* 0x000fe400078e0206 */
[----:B------:R-:W-:-:S02]  /*6db0*/  IMAD.MOV.U32 R9, RZ, RZ, 0x1 ;  /* 0x00000001ff097424 */ /* 0x000fc400078e00ff */
[----:B------:R-:W-:Y:S02]  /*6dc0*/  @P0 IMAD R23, R22, R20, R5 ;  /* 0x0000001416170224 */ /* 0x000fe400078e0205 */
[----:B0-----:R-:W-:Y:S02]  /*6dd0*/  IMAD R5, R8, R28, R19 ;  /* 0x0000001c08057224 */ /* 0x001fe400078e0213 */
[----:B------:R-:W-:Y:S02]  /*6de0*/  IMAD R19, R6, R29, R23 ;  /* 0x0000001d06137224 */ /* 0x000fe400078e0217 */
[----:B------:R-:W-:Y:S02]  /*6df0*/  IMAD R6, R5, R21, R12 ;  /* 0x0000001505067224 */ /* 0x000fe400078e020c */
[----:B------:R-:W-:-:S03]  /*6e00*/  IMAD.MOV.U32 R8, RZ, RZ, R14 ;  /* 0x000000ffff087224 */ /* 0x000fc600078e000e */
[----:B------:R-:W-:Y:S02]  /*6e10*/  SEL R20, R6, R19, !P0 ;  /* 0x0000001306147207 */ /* 0x000fe40004000000 */
[----:B------:R-:W-:-:S07]  /*6e20*/  SEL R19, R19, R6, !P0 ;  /* 0x0000000613137207 */ /* 0x000fce0004000000 */
.L_x_159:
[----:B------:R-:W-:-:S08]  /*6e30*/  NOP ;  /* 0x0000000000007918 */ /* 0x000fd00000000000 */
[----:B------:R-:W0:-:S00]  /*6e40*/  USETMAXREG.DEALLOC.CTAPOOL 0x28 ;  /* 0x00000028000079c8 */ /* 0x000e0000080e0500 */
[----:B0-----:R-:W-:-:S13]  /*6e50*/  ISETP.NE.AND P0, PT, R0, RZ, PT ;  /* 0x000000ff0000720c */ /* 0x001fda0003f05270 */
[----:B------:R-:W-:Y:S05]  /*6e60*/  @P0 EXIT ;  /* 0x000000000000094d */ /* 0x000fea0003800000 */
[----:B------:R-:W-:Y:S01]  /*6e70*/  LOP3.LUT P0, RZ, R9, 0xff, RZ, 0xc0, !PT ;  /* 0x000000ff09ff7812 */ /* 0x000fe2000780c0ff */
[----:B------:R-:W-:Y:S02]  /*6e80*/  IMAD.MOV.U32 R0, RZ, RZ, 0x1 ;  /* 0x00000001ff007424 */ /* 0x000fe400078e00ff */
[----:B------:R-:W-:-:S10]  /*6e90*/  IMAD.MOV.U32 R12, RZ, RZ, RZ ;  /* 0x000000ffff0c7224 */ /* 0x000fd400078e00ff */
[----:B------:R-:W-:Y:S05]  /*6ea0*/  @!P0 BRA `(.L_x_162) ;  /* 0x0000000c003c8947 */ /* 0x000fea0003800000 */
[----:B------:R-:W0:Y:S01]  /*6eb0*/  LDC R0, c[0x0][0x28c] ;  /* 0x0000a300ff007b82 */ /* 0x000e220000000800 */
[----:B------:R-:W-:Y:S01]  /*6ec0*/  LOP3.LUT P0, RZ, R3, 0x1f, RZ, 0xc0, !PT ;  /* 0x0000001f03ff7812 */ /* 0x000fe2000780c0ff */
[----:B------:R-:W-:Y:S01]  /*6ed0*/  ULDC UR5, c[0x0][0x658] ;  /* 0x0001960000057ab9 */ /* 0x000fe20000000800 */
[----:B------:R-:W-:Y:S01]  /*6ee0*/  UMOV UR6, 0xffffffff ;  /* 0xffffffff00067882 */ /* 0x000fe20000000000 */
[----:B------:R-:W-:Y:S01]  /*6ef0*/  BSSY B0, `(.L_x_162) ;  /* 0x00000ca000007945 */ /* 0x000fe20003800000 */
[----:B------:R-:W-:Y:S01]  /*6f00*/  USHF.L.U32 UR6, UR6, UR5, URZ ;  /* 0x0000000506067299 */ /* 0x000fe2000800063f */
[C---:B------:R-:W-:Y:S01]  /*6f10*/  ISETP.NE.AND P2, PT, R4.reuse, RZ, PT ;  /* 0x000000ff0400720c */ /* 0x040fe20003f45270 */
[----:B------:R-:W-:Y:S01]  /*6f20*/  UMOV UR7, 0x1 ;  /* 0x0000000100077882 */ /* 0x000fe20000000000 */
[----:B------:R-:W-:Y:S01]  /*6f30*/  ISETP.NE.OR P0, PT, R4, RZ, !P0 ;  /* 0x000000ff0400720c */ /* 0x000fe20004705670 */
[----:B------:R-:W-:Y:S01]  /*6f40*/  IMAD.MOV.U32 R13, RZ, RZ, 0x1 ;  /* 0x00000001ff0d7424 */ /* 0x000fe200078e00ff */
[----:B------:R-:W-:Y:S01]  /*6f50*/  LOP3.LUT R11, R18, 0x2, RZ, 0xfc, !PT ;  /* 0x00000002120b7812 */ /* 0x000fe200078efcff */
[----:B------:R-:W-:Y:S01]  /*6f60*/  IMAD.MOV.U32 R12, RZ, RZ, RZ ;  /* 0x000000ffff0c7224 */ /* 0x000fe200078e00ff */
[----:B------:R-:W-:Y:S01]  /*6f70*/  ULDC UR4, c[0x0][0x600] ;  /* 0x0001800000047ab9 */ /* 0x000fe20000000800 */
[----:B------:R-:W-:-:S02]  /*6f80*/  USHF.L.U32 UR13, UR7, UR5, URZ ;  /* 0x00000005070d7299 */ /* 0x000fc4000800063f */
[----:B------:R-:W-:Y:S02]  /*6f90*/  UIADD3 UR4, UR4, -0x1, URZ ;  /* 0xffffffff04047890 */ /* 0x000fe4000fffe03f */
[----:B------:R-:W-:Y:S01]  /*6fa0*/  ULOP3.LUT UR5, URZ, UR6, URZ, 0x33, !UPT ;  /* 0x000000063f057292 */ /* 0x000fe2000f8e333f */
[----:B------:R-:W-:Y:S01]  /*6fb0*/  ULDC.64 UR22, c[0x0][0x198] ;  /* 0x0000660000167ab9 */ /* 0x000fe20000000a00 */
[----:B0-----:R-:W-:-:S05]  /*6fc0*/  VIADD R0, R0, 0x3f ;  /* 0x0000003f00007836 */ /* 0x001fca0000000000 */
[----:B------:R-:W-:-:S04]  /*6fd0*/  SHF.R.S32.HI R3, RZ, 0x1f, R0 ;  /* 0x0000001fff037819 */ /* 0x000fc80000011400 */
[----:B------:R-:W-:Y:S01]  /*6fe0*/  LEA.HI R3, R3, R0, RZ, 0x6 ;  /* 0x0000000003037211 */ /* 0x000fe200078f30ff */
[----:B------:R-:W-:-:S03]  /*6ff0*/  IMAD.MOV.U32 R0, RZ, RZ, 0x1 ;  /* 0x00000001ff007424 */ /* 0x000fc600078e00ff */
[----:B------:R-:W-:-:S05]  /*7000*/  SHF.R.S32.HI R3, RZ, 0x6, R3 ;  /* 0x00000006ff037819 */ /* 0x000fca0000011403 */
[----:B------:R-:W-:-:S07]  /*7010*/  VIADD R10, R3, 0x1 ;  /* 0x00000001030a7836 */ /* 0x000fce0000000000 */
.L_x_174:
[----:B------:R-:W-:-:S03]  /*7020*/  UMOV UR6, 0xffffffff ;  /* 0xffffffff00067882 */ /* 0x000fc60000000000 */
[----:B------:R-:W-:Y:S05]  /*7030*/  BRA.DIV UR6, `(.L_x_163) ;  /* 0x0000000e06a07947 */ /* 0x000fea000b800000 */
[----:B------:R-:W-:-:S13]  /*7040*/  ELECT P6, URZ, PT ;  /* 0x00000000003f782f */ /* 0x000fda00038c0000 */
.L_x_184:
[----:B------:R-:W0:Y:S01]  /*7050*/  LDC R4, c[0x0][0x28c] ;  /* 0x0000a300ff047b82 */ /* 0x000e220000000800 */
[----:B------:R-:W-:Y:S01]  /*7060*/  BSSY B1, `(.L_x_164) ;  /* 0x0000041000017945 */ /* 0x000fe20003800000 */
[----:B0-----:R-:W-:-:S13]  /*7070*/  ISETP.LT.OR P6, PT, R4, 0x1, !P6 ;  /* 0x000000010400780c */ /* 0x001fda00077c1670 */
[----:B------:R-:W-:Y:S05]  /*7080*/  @P6 BRA `(.L_x_165) ;  /* 0x0000000000f86947 */ /* 0x000fea0003800000 */
[----:B------:R-:W-:Y:S02]  /*7090*/  IMAD.SHL.U32 R19, R19, 0x80, RZ ;  /* 0x0000008013137824 */ /* 0x000fe400078e00ff */
[----:B------:R-:W-:Y:S02]  /*70a0*/  IMAD.SHL.U32 R20, R20, 0x80, RZ ;  /* 0x0000008014147824 */ /* 0x000fe400078e00ff */
[----:B------:R-:W-:Y:S02]  /*70b0*/  IMAD.MOV.U32 R21, RZ, RZ, RZ ;  /* 0x000000ffff157224 */ /* 0x000fe400078e00ff */
[----:B------:R-:W-:Y:S02]  /*70c0*/  IMAD.MOV.U32 R4, RZ, RZ, R10 ;  /* 0x000000ffff047224 */ /* 0x000fe400078e000a */
[----:B------:R-:W-:Y:S02]  /*70d0*/  IMAD.MOV.U32 R5, RZ, RZ, R0 ;  /* 0x000000ffff057224 */ /* 0x000fe400078e0000 */
[----:B------:R-:W-:-:S07]  /*70e0*/  IMAD.MOV.U32 R6, RZ, RZ, R12 ;  /* 0x000000ffff067224 */ /* 0x000fce00078e000c */
.L_x_169:
[----:B------:R-:W0:Y:S01]  /*70f0*/  S2R R14, SR_CgaCtaId ;  /* 0x00000000000e7919 */ /* 0x000e220000008800 */
[----:B------:R-:W-:Y:S01]  /*7100*/  MOV R7, 0x400 ;  /* 0x0000040000077802 */ /* 0x000fe20000000f00 */
[----:B------:R-:W1:Y:S03]  /*7110*/  @!P2 LDC R9, c[0x0][0x500] ;  /* 0x00014000ff09ab82 */ /* 0x000e660000000800 */
[----:B0-----:R-:W-:Y:S02]  /*7120*/  LEA R15, R14, R7, 0x18 ;  /* 0x000000070e0f7211 */ /* 0x001fe400078ec0ff */
[----:B------:R-:W-:-:S03]  /*7130*/  SHF.L.U32 R7, R5, 0x1f, RZ ;  /* 0x0000001f05077819 */ /* 0x000fc600000006ff */
[----:B------:R-:W-:-:S04]  /*7140*/  IMAD R14, R6, 0x8, R15 ;  /* 0x00000008060e7824 */ /* 0x000fc800078e020f */
[----:B------:R-:W0:Y:S02]  /*7150*/  SYNCS.PHASECHK.TRANS64.TRYWAIT P1, [R14+URZ+0x18], R7 ;  /* 0x000018070e0075a7 */ /* 0x000e24000802017f */
[----:B01----:R-:W-:Y:S05]  /*7160*/  @!P1 BRA `(.L_x_166) ;  /* 0x0000000c00749947 */ /* 0x003fea0003800000 */
.L_x_185:
[----:B0-----:R-:W-:Y:S01]  /*7170*/  PRMT R7, R11, 0x9910, RZ ;  /* 0x000099100b077816 */ /* 0x001fe200000000ff */
[----:B------:R0:W-:Y:S03]  /*7180*/  @!P2 SYNCS.ARRIVE.TRANS64 RZ, [R14+URZ], R9 ;  /* 0x000000090effa9a7 */ /* 0x0001e6000800003f */
[----:B------:R-:W-:-:S13]  /*7190*/  ISETP.NE.AND P1, PT, R7, 0x2, PT ;  /* 0x000000020700780c */ /* 0x000fda0003f25270 */
[----:B0-----:R-:W-:Y:S05]  /*71a0*/  @P1 BRA `(.L_x_167) ;  /* 0x0000000000041947 */ /* 0x001fea0003800000 */
[----:B------:R-:W-:Y:S01]  /*71b0*/  BPT.TRAP 0x1 ;  /* 0x000000040000795c */ /* 0x000fe20000300000 */
.L_x_167:
[----:B------:R-:W-:Y:S05]  /*71c0*/  @P0 BRA `(.L_x_168) ;  /* 0x0000000000040947 */ /* 0x000fea0003800000 */
[----:B------:R-:W-:Y:S01]  /*71d0*/  BPT.TRAP 0x1 ;  /* 0x000000040000795c */ /* 0x000fe20000300000 */
.L_x_168:
[----:B------:R-:W-:Y:S01]  /*71e0*/  IMAD R15, R6, 0x8000, R15 ;  /* 0x00008000060f7824 */ /* 0x000fe200078e020f */
[----:B------:R-:W-:Y:S01]  /*71f0*/  R2UR UR34, R21 ;  /* 0x00000000152272ca */ /* 0x000fe200000e0000 */
[----:B------:R-:W-:Y:S01]  /*7200*/  VIADD R4, R4, 0xffffffff ;  /* 0xffffffff04047836 */ /* 0x000fe20000000000 */
[----:B------:R-:W-:Y:S01]  /*7210*/  R2UR UR33, R14 ;  /* 0x000000000e2172ca */ /* 0x000fe200000e0000 */
[----:B------:R-:W-:Y:S01]  /*7220*/  UIADD3 UR6, UP0, UR22, 0xf0, URZ ;  /* 0x000000f016067890 */ /* 0x000fe2000ff1e03f */
[----:B------:R-:W-:Y:S01]  /*7230*/  R2UR UR8, R15 ;  /* 0x000000000f0872ca */ /* 0x000fe200000e0000 */
[----:B------:R-:W-:Y:S01]  /*7240*/  UIADD3 UR30, UP1, UR22, 0x1f0, URZ ;  /* 0x000001f0161e7890 */ /* 0x000fe2000ff3e03f */
[----:B------:R-:W-:Y:S01]  /*7250*/  R2UR UR35, R19 ;  /* 0x00000000132372ca */ /* 0x000fe200000e0000 */
[----:B------:R-:W-:Y:S01]  /*7260*/  UIADD3.X UR7, URZ, UR23, URZ, UP0, !UPT ;  /* 0x000000173f077290 */ /* 0x000fe200087fe43f */
[----:B------:R-:W-:Y:S01]  /*7270*/  R2UR UR36, R8 ;  /* 0x00000000082472ca */ /* 0x000fe200000e0000 */
[----:B------:R-:W-:Y:S01]  /*7280*/  UIADD3.X UR31, URZ, UR23, URZ, UP1, !UPT ;  /* 0x000000173f1f7290 */ /* 0x000fe20008ffe43f */
[----:B------:R-:W-:Y:S01]  /*7290*/  R2UR UR19, R20 ;  /* 0x00000000141372ca */ /* 0x000fe200000e0000 */
[----:B------:R-:W-:Y:S01]  /*72a0*/  VIADD R6, R6, 0x1 ;  /* 0x0000000106067836 */ /* 0x000fe20000000000 */
[----:B------:R-:W-:Y:S01]  /*72b0*/  ISETP.GT.AND P3, PT, R4, 0x1, PT ;  /* 0x000000010400780c */ /* 0x000fe20003f64270 */
[----:B------:R-:W-:Y:S01]  /*72c0*/  UIADD3 UR26, UR34, 0x20, URZ ;  /* 0x00000020221a7890 */ /* 0x000fe2000fffe03f */
[----:B------:R-:W-:Y:S01]  /*72d0*/  VIADD R21, R21, 0x40 ;  /* 0x0000004015157836 */ /* 0x000fe20000000000 */
[----:B------:R-:W-:Y:S01]  /*72e0*/  UMOV UR14, 0x0 ;  /* 0x00000000000e7882 */ /* 0x000fe20000000000 */
[----:B------:R-:W-:Y:S01]  /*72f0*/  UMOV UR15, 0x10000000 ;  /* 0x10000000000f7882 */ /* 0x000fe20000000000 */
[----:B------:R-:W-:Y:S01]  /*7300*/  UIADD3 UR32, UR8, 0x100, URZ ;  /* 0x0000010008207890 */ /* 0x000fe2000fffe03f */
[----:B------:R-:W-:Y:S01]  /*7310*/  ISETP.NE.AND P1, PT, R6, 0x3, PT ;  /* 0x000000030600780c */ /* 0x000fe20003f25270 */
[----:B------:R-:W-:-:S02]  /*7320*/  UIADD3 UR24, UR8, 0x4100, URZ ;  /* 0x0000410008187890 */ /* 0x000fc4000fffe03f */
[----:B------:R-:W-:Y:S01]  /*7330*/  UIADD3 UR16, UR8, 0x18100, URZ ;  /* 0x0001810008107890 */ /* 0x000fe2000fffe03f */
[----:B------:R-:W-:Y:S01]  /*7340*/  SEL R14, RZ, 0x1, P1 ;  /* 0x00000001ff0e7807 */ /* 0x000fe20000800000 */
[----:B------:R-:W-:Y:S01]  /*7350*/  UIADD3 UR8, UR8, 0x1c100, URZ ;  /* 0x0001c10008087890 */ /* 0x000fe2000fffe03f */
[----:B------:R-:W-:Y:S01]  /*7360*/  SEL R6, R6, RZ, P1 ;  /* 0x000000ff06067207 */ /* 0x000fe20000800000 */
[----:B------:R-:W-:Y:S01]  /*7370*/  UMOV UR25, UR33 ;  /* 0x0000002100197c82 */ /* 0x000fe20008000000 */
[----:B------:R-:W-:Y:S01]  /*7380*/  UMOV UR27, UR35 ;  /* 0x00000023001b7c82 */ /* 0x000fe20008000000 */
[----:B------:R-:W-:Y:S01]  /*7390*/  UMOV UR28, UR36 ;  /* 0x00000024001c7c82 */ /* 0x000fe20008000000 */
[----:B------:R-:W-:Y:S01]  /*73a0*/  UMOV UR17, UR33 ;  /* 0x0000002100117c82 */ /* 0x000fe20008000000 */
[----:B------:R-:W-:Y:S01]  /*73b0*/  UMOV UR18, UR34 ;  /* 0x0000002200127c82 */ /* 0x000fe20008000000 */
[----:B------:R-:W-:Y:S01]  /*73c0*/  UMOV UR20, UR36 ;  /* 0x0000002400147c82 */ /* 0x000fe20008000000 */
[----:B------:R0:W-:Y:S01]  /*73d0*/  UTMALDG.3D [UR32], [UR6], desc[UR14] ;  /* 0x00000e20060075b4 */ /* 0x0001e20008011000 */
[----:B------:R-:W-:Y:S01]  /*73e0*/  UMOV UR9, UR33 ;  /* 0x0000002100097c82 */ /* 0x000fe20008000000 */
[----:B------:R-:W-:Y:S01]  /*73f0*/  UMOV UR11, UR19 ;  /* 0x00000013000b7c82 */ /* 0x000fe20008000000 */
[----:B------:R-:W-:Y:S01]  /*7400*/  UMOV UR12, UR36 ;  /* 0x00000024000c7c82 */ /* 0x000fe20008000000 */
[----:B------:R-:W-:Y:S01]  /*7410*/  UMOV UR10, UR26 ;  /* 0x0000001a000a7c82 */ /* 0x000fe20008000000 */
[----:B------:R-:W-:Y:S01]  /*7420*/  LOP3.LUT R5, R5, R14, RZ, 0x3c, !PT ;  /* 0x0000000e05057212 */ /* 0x000fe200078e3cff */
[----:B------:R0:W-:Y:S01]  /*7430*/  UTMALDG.3D [UR24], [UR6], desc[UR14] ;  /* 0x00000e18060075b4 */ /* 0x0001e20008011000 */
[----:B------:R0:W-:Y:S01]  /*7440*/  UTMALDG.3D [UR16], [UR30], desc[UR14] ;  /* 0x00000e101e0075b4 */ /* 0x0001e20008011000 */
[----:B------:R0:W-:Y:S02]  /*7450*/  UTMALDG.3D [UR8], [UR30], desc[UR14] ;  /* 0x00000e081e0075b4 */ /* 0x0001e40008011000 */
[----:B0-----:R-:W-:Y:S05]  /*7460*/  @P3 BRA `(.L_x_169) ;  /* 0xfffffffc00203947 */ /* 0x001fea000383ffff */
.L_x_165:
[----:B------:R-:W-:Y:S05]  /*7470*/  BSYNC B1 ;  /* 0x0000000000017941 */ /* 0x000fea0003800000 */
.L_x_164:
[----:B------:R-:W-:Y:S01]  /*7480*/  LOP3.LUT P3, RZ, R13, 0xff, RZ, 0xc0, !PT ;  /* 0x000000ff0dff7812 */ /* 0x000fe2000786c0ff */
[----:B------:R-:W-:Y:S01]  /*7490*/  IMAD.IADD R12, R3, 0x1, R12 ;  /* 0x00000001030c7824 */ /* 0x000fe200078e020c */
[----:B------:R-:W-:Y:S01]  /*74a0*/  IADD3 R16, P4, R16, UR38, RZ ;  /* 0x0000002610107c10 */ /* 0x000fe2000ff9e0ff */
[----:B------:R-:W-:Y:S01]  /*74b0*/  ULDC.64 UR6, c[0x0][0x650] ;  /* 0x0001940000067ab9 */ /* 0x000fe20000000a00 */
[----:B------:R-:W-:Y:S01]  /*74c0*/  BSSY B1, `(.L_x_170) ;  /* 0x000006a000017945 */ /* 0x000fe20003800000 */
[----:B------:R-:W-:Y:S01]  /*74d0*/  IMAD.MOV.U32 R19, RZ, RZ, -0x1 ;  /* 0xffffffffff137424 */ /* 0x000fe200078e00ff */
[----:B------:R-:W-:Y:S01]  /*74e0*/  ISETP.GT.U32.AND P1, PT, R12, 0x2, PT ;  /* 0x000000020c00780c */ /* 0x000fe20003f24070 */
[----:B------:R-:W-:Y:S01]  /*74f0*/  IMAD.MOV.U32 R20, RZ, RZ, -0x1 ;  /* 0xffffffffff147424 */ /* 0x000fe200078e00ff */
[----:B------:R-:W-:Y:S01]  /*7500*/  IADD3.X R17, R17, UR41, RZ, P4, !PT ;  /* 0x0000002911117c10 */ /* 0x000fe2000a7fe4ff */
[----:B------:R-:W-:Y:S01]  /*7510*/  IMAD.MOV.U32 R8, RZ, RZ, -0x1 ;  /* 0xffffffffff087424 */ /* 0x000fe200078e00ff */
[----:B------:R-:W-:-:S02]  /*7520*/  ISETP.LT.U32.AND P1, PT, R3, 0x3, P1 ;  /* 0x000000030300780c */ /* 0x000fc40000f21070 */
[----:B------:R-:W-:Y:S01]  /*7530*/  PRMT R13, RZ, 0x7610, R13 ;  /* 0x00007610ff0d7816 */ /* 0x000fe2000000000d */
[----:B------:R-:W0:Y:S01]  /*7540*/  @P3 S2R R5, SR_CgaCtaId ;  /* 0x0000000000053919 */ /* 0x000e220000008800 */
[----:B------:R-:W-:-:S04]  /*7550*/  @P3 MOV R4, 0x400 ;  /* 0x0000040000043802 */ /* 0x000fc80000000f00 */
[----:B0-----:R-:W-:Y:S01]  /*7560*/  @P3 LEA R6, R5, R4, 0x18 ;  /* 0x0000000405063211 */ /* 0x001fe200078ec0ff */
[----:B------:R-:W-:-:S03]  /*7570*/  IMAD.WIDE.U32 R4, R12, -0x55555555, RZ ;  /* 0xaaaaaaab0c047825 */ /* 0x000fc600078e00ff */
[----:B------:R0:W-:Y:S01]  /*7580*/  @P3 SYNCS.ARRIVE.TRANS64.A1T0 RZ, [R6+URZ+0x48], RZ ;  /* 0x000048ff06ff39a7 */ /* 0x0001e2000810003f */
[----:B------:R-:W-:Y:S02]  /*7590*/  ISETP.GE.U32.AND P3, PT, R3, 0x3, PT ;  /* 0x000000030300780c */ /* 0x000fe40003f66070 */
[----:B------:R-:W-:Y:S02]  /*75a0*/  SHF.R.U32.HI R7, RZ, 0x1, R5 ;  /* 0x00000001ff077819 */ /* 0x000fe40000011605 */
[----:B------:R-:W-:Y:S02]  /*75b0*/  SEL R5, RZ, 0x1, !P1 ;  /* 0x00000001ff057807 */ /* 0x000fe40004800000 */
[----:B------:R-:W-:Y:S01]  /*75c0*/  ISETP.GE.U32.AND P1, PT, R16, UR6, PT ;  /* 0x0000000610007c0c */ /* 0x000fe2000bf26070 */
[----:B------:R-:W-:Y:S01]  /*75d0*/  IMAD R12, R7, -0x3, R12 ;  /* 0xfffffffd070c7824 */ /* 0x000fe200078e020c */
[----:B------:R-:W-:Y:S02]  /*75e0*/  LOP3.LUT R0, R0, R5, RZ, 0x3c, !PT ;  /* 0x0000000500007212 */ /* 0x000fe400078e3cff */
[----:B------:R-:W-:-:S02]  /*75f0*/  ISETP.GE.U32.AND.EX P1, PT, R17, UR7, PT, P1 ;  /* 0x0000000711007c0c */ /* 0x000fc4000bf26110 */
[----:B------:R-:W-:Y:S02]  /*7600*/  PRMT R4, RZ, 0x7610, R4 ;  /* 0x00007610ff047816 */ /* 0x000fe40000000004 */
[----:B------:R-:W-:-:S09]  /*7610*/  @P3 LOP3.LUT R0, R0, 0x1, R7, 0x78, !PT ;  /* 0x0000000100003812 */ /* 0x000fd200078e7807 */
[----:B0-----:R-:W-:Y:S05]  /*7620*/  @P1 BRA `(.L_x_171) ;  /* 0x00000004004c1947 */ /* 0x001fea0003800000 */
[----:B------:R-:W-:Y:S01]  /*7630*/  ULDC.64 UR6, c[0x0][0x628] ;  /* 0x00018a0000067ab9 */ /* 0x000fe20000000a00 */
[----:B------:R-:W0:Y:S01]  /*7640*/  S2R R15, SR_CTAID.X ;  /* 0x00000000000f7919 */ /* 0x000e220000002500 */
[----:B------:R-:W-:Y:S01]  /*7650*/  ISETP.NE.U32.AND P1, PT, RZ, UR6, PT ;  /* 0x00000006ff007c0c */ /* 0x000fe2000bf25070 */
[----:B------:R-:W-:Y:S01]  /*7660*/  ULDC UR9, c[0x0][0x630] ;  /* 0x00018c0000097ab9 */ /* 0x000fe20000000800 */
[----:B------:R-:W-:Y:S01]  /*7670*/  IMAD.MOV.U32 R4, RZ, RZ, R16 ;  /* 0x000000ffff047224 */ /* 0x000fe200078e0010 */
[----:B------:R-:W1:Y:S01]  /*7680*/  S2R R14, SR_CTAID.Y ;  /* 0x00000000000e7919 */ /* 0x000e620000002600 */
[----:B------:R-:W-:Y:S01]  /*7690*/  ISETP.NE.AND.EX P1, PT, RZ, UR7, PT, P1 ;  /* 0x00000007ff007c0c */ /* 0x000fe2000bf25310 */
[----:B------:R-:W-:-:S12]  /*76a0*/  IMAD.MOV.U32 R5, RZ, RZ, R17 ;  /* 0x000000ffff057224 */ /* 0x000fd800078e0011 */
[----:B------:R-:W-:Y:S05]  /*76b0*/  @!P1 BRA `(.L_x_172) ;  /* 0x0000000000289947 */ /* 0x000fea0003800000 */
[----:B------:R-:W-:Y:S02]  /*76c0*/  ULDC UR8, c[0x0][0x634] ;  /* 0x00018d0000087ab9 */ /* 0x000fe40000000800 */
[----:B------:R-:W-:-:S05]  /*76d0*/  IADD3 R9, P1, R16, UR8, RZ ;  /* 0x0000000810097c10 */ /* 0x000fca000ff3e0ff */
[----:B------:R-:W-:-:S04]  /*76e0*/  IMAD.X R19, RZ, RZ, R17, P1 ;  /* 0x000000ffff137224 */ /* 0x000fc800008e0611 */
[----:B------:R-:W-:-:S04]  /*76f0*/  IMAD.WIDE.U32 R6, R19, UR6, RZ ;  /* 0x0000000613067c25 */ /* 0x000fc8000f8e00ff */
[----:B------:R-:W-:-:S04]  /*7700*/  IMAD.WIDE.U32 R6, P1, R9, UR7, R6 ;  /* 0x0000000709067c25 */ /* 0x000fc8000f820006 */
[----:B------:R-:W-:-:S04]  /*7710*/  IMAD.WIDE.U32 R8, R9, UR6, RZ ;  /* 0x0000000609087c25 */ /* 0x000fc8000f8e00ff */
[----:B------:R-:W-:Y:S01]  /*7720*/  IMAD.X R5, RZ, RZ, RZ, P1 ;  /* 0x000000ffff057224 */ /* 0x000fe200008e06ff */
[----:B------:R-:W-:Y:S01]  /*7730*/  IADD3 RZ, P1, R9, R6, RZ ;  /* 0x0000000609ff7210 */ /* 0x000fe20007f3e0ff */
[----:B------:R-:W-:-:S04]  /*7740*/  IMAD.MOV.U32 R4, RZ, RZ, R7 ;  /* 0x000000ffff047224 */ /* 0x000fc800078e0007 */
[----:B------:R-:W-:-:S08]  /*7750*/  IMAD.WIDE.U32.X R4, R19, UR7, R4, P1 ;  /* 0x0000000713047c25 */ /* 0x000fd000088e0404 */
.L_x_172:
[--C-:B------:R-:W-:Y:S01]  /*7760*/  SHF.R.U64 R8, R4, UR9, R5.reuse ;  /* 0x0000000904087c19 */ /* 0x100fe20008001205 */
[----:B------:R-:W-:Y:S01]  /*7770*/  ULDC.64 UR6, c[0x0][0x620] ;  /* 0x0001880000067ab9 */ /* 0x000fe20000000a00 */
[----:B------:R-:W-:Y:S01]  /*7780*/  SHF.R.U32.HI R4, RZ, UR9, R5 ;  /* 0x00000009ff047c19 */ /* 0x000fe20008011605 */
[----:B------:R-:W2:Y:S01]  /*7790*/  LDC R24, c[0x0][0x144] ;  /* 0x00005100ff187b82 */ /* 0x000ea20000000800 */
[----:B------:R-:W-:Y:S01]  /*77a0*/  IADD3 R7, P1, RZ, -R8, RZ ;  /* 0x80000008ff077210 */ /* 0x000fe20007f3e0ff */
[----:B------:R-:W-:Y:S01]  /*77b0*/  ULDC.64 UR10, c[0x0][0x640] ;  /* 0x00019000000a7ab9 */ /* 0x000fe20000000a00 */
[----:B0-----:R-:W-:Y:S01]  /*77c0*/  I2FP.F32.U32 R9, R15 ;  /* 0x0000000f00097245 */ /* 0x001fe20000201000 */
[----:B------:R-:W-:Y:S02]  /*77d0*/  ULDC UR8, c[0x0][0x608] ;  /* 0x0001820000087ab9 */ /* 0x000fe40000000800 */
[----:B------:R-:W-:Y:S01]  /*77e0*/  IMAD.X R4, RZ, RZ, ~R4, P1 ;  /* 0x000000ffff047224 */ /* 0x000fe200008e0e04 */
[----:B------:R-:W-:Y:S01]  /*77f0*/  ISETP.NE.U32.AND P1, PT, RZ, UR10, PT ;  /* 0x0000000aff007c0c */ /* 0x000fe2000bf25070 */
[----:B------:R-:W0:Y:S02]  /*7800*/  LDC R21, c[0x0][0x148] ;  /* 0x00005200ff157b82 */ /* 0x000e240000000800 */
[----:B------:R-:W-:Y:S01]  /*7810*/  IMAD R6, R4, UR6, RZ ;  /* 0x0000000604067c24 */ /* 0x000fe2000f8e02ff */
[----:B------:R-:W-:Y:S01]  /*7820*/  ISETP.NE.AND.EX P1, PT, RZ, UR11, PT, P1 ;  /* 0x0000000bff007c0c */ /* 0x000fe2000bf25310 */
[----:B------:R-:W-:Y:S01]  /*7830*/  IMAD.WIDE.U32 R4, R7, UR6, R16 ;  /* 0x0000000607047c25 */ /* 0x000fe2000f8e0010 */
[----:B------:R-:W-:-:S03]  /*7840*/  ULDC UR6, c[0x0][0x150] ;  /* 0x0000540000067ab9 */ /* 0x000fc60000000800 */
[----:B------:R-:W-:Y:S02]  /*7850*/  IMAD R7, R7, UR7, R6 ;  /* 0x0000000707077c24 */ /* 0x000fe4000f8e0206 */
[----:B------:R-:W-:Y:S01]  /*7860*/  FMUL R6, R9, UR6 ;  /* 0x0000000609067c20 */ /* 0x000fe20008400000 */
[----:B------:R-:W-:Y:S01]  /*7870*/  ULDC UR6, c[0x0][0x618] ;  /* 0x0001860000067ab9 */ /* 0x000fe20000000800 */
[----:B------:R-:W-:Y:S01]  /*7880*/  ULDC UR7, c[0x0][0x154] ;  /* 0x0000550000077ab9 */ /* 0x000fe20000000800 */
[----:B------:R-:W-:-:S03]  /*7890*/  IMAD.IADD R5, R5, 0x1, R7 ;  /* 0x0000000105057824 */ /* 0x000fc600078e0207 */
[----:B------:R-:W3:Y:S02]  /*78a0*/  F2I.U32.TRUNC.NTZ R6, R6 ;  /* 0x0000000600067305 */ /* 0x000ee4000020f000 */
[----:B------:R-:W-:Y:S02]  /*78b0*/  SHF.R.U64 R9, R4, UR6, R5 ;  /* 0x0000000604097c19 */ /* 0x000fe40008001205 */
[----:B-1----:R-:W-:-:S05]  /*78c0*/  I2FP.F32.U32 R4, R14 ;  /* 0x0000000e00047245 */ /* 0x002fca0000201000 */
[----:B------:R-:W-:Y:S01]  /*78d0*/  FMUL R22, R4, UR7 ;  /* 0x0000000704167c20 */ /* 0x000fe20008400000 */
[----:B------:R-:W-:Y:S01]  /*78e0*/  SHF.R.U32.HI R4, RZ, UR6, R5 ;  /* 0x00000006ff047c19 */ /* 0x000fe20008011605 */
[----:B------:R-:W-:-:S03]  /*78f0*/  ULDC UR6, c[0x0][0x658] ;  /* 0x0001960000067ab9 */ /* 0x000fc60000000800 */
[--C-:B------:R-:W-:Y:S01]  /*7900*/  SHF.R.U64 R20, R9, UR8, R4.reuse ;  /* 0x0000000809147c19 */ /* 0x100fe20008001204 */
[----:B------:R-:W1:Y:S01]  /*7910*/  F2I.U32.TRUNC.NTZ R22, R22 ;  /* 0x0000001600167305 */ /* 0x000e62000020f000 */
[----:B------:R-:W-:Y:S01]  /*7920*/  SHF.R.U32.HI R5, RZ, UR8, R4 ;  /* 0x00000008ff057c19 */ /* 0x000fe20008011604 */
[----:B---3--:R-:W-:-:S03]  /*7930*/  IMAD.MOV R6, RZ, RZ, -R6 ;  /* 0x000000ffff067224 */ /* 0x008fc600078e0a06 */
[----:B------:R-:W-:Y:S01]  /*7940*/  SHF.R.U64 R19, R20, UR6, R5 ;  /* 0x0000000614137c19 */ /* 0x000fe20008001205 */
[----:B--2---:R-:W-:Y:S01]  /*7950*/  IMAD R15, R24, R6, R15 ;  /* 0x00000006180f7224 */ /* 0x004fe200078e020f */
[----:B------:R-:W-:-:S03]  /*7960*/  SHF.R.U32.HI R23, RZ, UR6, R5 ;  /* 0x00000006ff177c19 */ /* 0x000fc60008011605 */
[----:B------:R-:W-:Y:S02]  /*7970*/  IMAD.MOV.U32 R4, RZ, RZ, R19 ;  /* 0x000000ffff047224 */ /* 0x000fe400078e0013 */
[----:B------:R-:W-:Y:S01]  /*7980*/  IMAD.MOV.U32 R5, RZ, RZ, R23 ;  /* 0x000000ffff057224 */ /* 0x000fe200078e0017 */
[----:B-1----:R-:W-:Y:S06]  /*7990*/  @!P1 BRA `(.L_x_173) ;  /* 0x0000000000289947 */ /* 0x002fec0003800000 */
[----:B------:R-:W-:Y:S02]  /*79a0*/  ULDC UR6, c[0x0][0x64c] ;  /* 0x0001930000067ab9 */ /* 0x000fe40000000800 */
[----:B------:R-:W-:-:S05]  /*79b0*/  IADD3 R5, P1, R19, UR6, RZ ;  /* 0x0000000613057c10 */ /* 0x000fca000ff3e0ff */
[----:B------:R-:W-:-:S04]  /*79c0*/  IMAD.X R23, RZ, RZ, R23, P1 ;  /* 0x000000ffff177224 */ /* 0x000fc800008e0617 */
[----:B------:R-:W-:-:S04]  /*79d0*/  IMAD.WIDE.U32 R6, R23, UR10, RZ ;  /* 0x0000000a17067c25 */ /* 0x000fc8000f8e00ff */
[----:B------:R-:W-:-:S04]  /*79e0*/  IMAD.WIDE.U32 R6, P1, R5, UR11, R6 ;  /* 0x0000000b05067c25 */ /* 0x000fc8000f820006 */
[----:B------:R-:W-:-:S04]  /*79f0*/  IMAD.WIDE.U32 R4, R5, UR10, RZ ;  /* 0x0000000a05047c25 */ /* 0x000fc8000f8e00ff */
[----:B------:R-:W-:Y:S01]  /*7a00*/  IMAD.MOV.U32 R4, RZ, RZ, R7 ;  /* 0x000000ffff047224 */ /* 0x000fe200078e0007 */
[----:B------:R-:W-:Y:S01]  /*7a10*/  IADD3 RZ, P3, R5, R6, RZ ;  /* 0x0000000605ff7210 */ /* 0x000fe20007f7e0ff */
[----:B------:R-:W-:-:S04]  /*7a20*/  IMAD.X R5, RZ, RZ, RZ, P1 ;  /* 0x000000ffff057224 */ /* 0x000fc800008e06ff */
[----:B------:R-:W-:-:S08]  /*7a30*/  IMAD.WIDE.U32.X R4, R23, UR11, R4, P3 ;  /* 0x0000000b17047c25 */ /* 0x000fd000098e0404 */
.L_x_173:
[----:B------:R-:W-:Y:S01]  /*7a40*/  ISETP.NE.AND P1, PT, R2, 0x1, PT ;  /* 0x000000010200780c */ /* 0x000fe20003f25270 */
[----:B------:R-:W-:Y:S01]  /*7a50*/  ULDC UR6, c[0x0][0x648] ;  /* 0x0001920000067ab9 */ /* 0x000fe20000000800 */
[----:B------:R-:W-:Y:S01]  /*7a60*/  LOP3.LUT R20, R20, UR5, RZ, 0xc0, !PT ;  /* 0x0000000514147c12 */ /* 0x000fe2000f8ec0ff */
[----:B------:R-:W-:Y:S01]  /*7a70*/  IMAD.MOV R22, RZ, RZ, -R22 ;  /* 0x000000ffff167224 */ /* 0x000fe200078e0a16 */
[----:B------:R-:W-:Y:S01]  /*7a80*/  SHF.R.U64 R5, R4, UR6, R5 ;  /* 0x0000000604057c19 */ /* 0x000fe20008001205 */
[----:B------:R-:W-:Y:S01]  /*7a90*/  ULDC UR6, c[0x0][0x638] ;  /* 0x00018e0000067ab9 */ /* 0x000fe20000000800 */
[----:B------:R-:W-:Y:S01]  /*7aa0*/  LOP3.LUT R6, R9, UR4, RZ, 0xc0, !PT ;  /* 0x0000000409067c12 */ /* 0x000fe2000f8ec0ff */
[----:B------:R-:W-:Y:S02]  /*7ab0*/  ULDC UR7, c[0x0][0x610] ;  /* 0x0001840000077ab9 */ /* 0x000fe40000000800 */
[----:B------:R-:W-:Y:S02]  /*7ac0*/  IMAD.MOV R4, RZ, RZ, -R5 ;  /* 0x000000ffff047224 */ /* 0x000fe400078e0a05 */
[----:B------:R-:W-:-:S02]  /*7ad0*/  IMAD R20, R5, UR13, R20 ;  /* 0x0000000d05147c24 */ /* 0x000fc4000f8e0214 */
[----:B0-----:R-:W-:Y:S02]  /*7ae0*/  @P1 IMAD R15, R21, R22, R14 ;  /* 0x00000016150f1224 */ /* 0x001fe400078e020e */
[----:B------:R-:W-:Y:S01]  /*7af0*/  IMAD R19, R4, UR6, R19 ;  /* 0x0000000604137c24 */ /* 0x000fe2000f8e0213 */
[----:B------:R-:W-:Y:S01]  /*7b00*/  ULDC UR6, c[0x0][0x600] ;  /* 0x0001800000067ab9 */ /* 0x000fe20000000800 */
[----:B------:R-:W-:Y:S02]  /*7b10*/  IMAD R15, R20, UR7, R15 ;  /* 0x00000007140f7c24 */ /* 0x000fe4000f8e020f */
[----:B------:R-:W-:Y:S02]  /*7b20*/  IMAD R6, R19, UR6, R6 ;  /* 0x0000000613067c24 */ /* 0x000fe4000f8e0206 */
[----:B------:R-:W-:-:S03]  /*7b30*/  IMAD.MOV.U32 R4, RZ, RZ, 0x1 ;  /* 0x00000001ff047424 */ /* 0x000fc600078e00ff */
[----:B------:R-:W-:Y:S02]  /*7b40*/  SEL R20, R6, R15, !P1 ;  /* 0x0000000f06147207 */ /* 0x000fe40004800000 */
[----:B------:R-:W-:-:S07]  /*7b50*/  SEL R19, R15, R6, !P1 ;  /* 0x000000060f137207 */ /* 0x000fce0004800000 */
.L_x_171:
[----:B------:R-:W-:Y:S05]  /*7b60*/  BSYNC B1 ;  /* 0x0000000000017941 */ /* 0x000fea0003800000 */
.L_x_170:
[----:B------:R-:W-:-:S13]  /*7b70*/  LOP3.LUT P1, RZ, R4, 0xff, RZ, 0xc0, !PT ;  /* 0x000000ff04ff7812 */ /* 0x000fda000782c0ff */
[----:B------:R-:W-:Y:S05]  /*7b80*/  @P1 BRA `(.L_x_174) ;  /* 0xfffffff400241947 */ /* 0x000fea000383ffff */
[----:B------:R-:W-:Y:S05]  /*7b90*/  BSYNC B0 ;  /* 0x0000000000007941 */ /* 0x000fea0003800000 */
.L_x_162:
[----:B------:R-:W-:-:S03]  /*7ba0*/  UMOV UR6, 0xffffffff ;  /* 0xffffffff00067882 */ /* 0x000fc60000000000 */
[----:B------:R-:W-:Y:S05]  /*7bb0*/  BRA.DIV UR6, `(.L_x_175) ;  /* 0x0000000206f47947 */ /* 0x000fea000b800000 */
[----:B------:R-:W-:-:S13]  /*7bc0*/  ELECT P6, URZ, PT ;  /* 0x00000000003f782f */ /* 0x000fda00038c0000 */
.L_x_188:
[----:B------:R-:W-:Y:S04]  /*7bd0*/  BSSY B0, `(.L_x_176) ;  /* 0x0000022000007945 */ /* 0x000fe80003800000 */
[----:B------:R-:W-:Y:S05]  /*7be0*/  @!P6 BRA `(.L_x_177) ;  /* 0x000000000080e947 */ /* 0x000fea0003800000 */
[----:B------:R-:W-:-:S04]  /*7bf0*/  LOP3.LUT R18, R18, 0x2, RZ, 0xfc, !PT ;  /* 0x0000000212127812 */ /* 0x000fc800078efcff */
[----:B------:R-:W-:-:S13]  /*7c00*/  ISETP.NE.AND P0, PT, R18, 0x3, PT ;  /* 0x000000031200780c */ /* 0x000fda0003f05270 */
[----:B------:R-:W-:Y:S05]  /*7c10*/  @!P0 BRA `(.L_x_178) ;  /* 0x0000000000048947 */ /* 0x000fea0003800000 */
[----:B------:R-:W-:Y:S01]  /*7c20*/  BPT.TRAP 0x1 ;  /* 0x000000040000795c */ /* 0x000fe20000300000 */
.L_x_178:
[----:B------:R-:W0:Y:S01]  /*7c30*/  S2R R3, SR_CgaCtaId ;  /* 0x0000000000037919 */ /* 0x000e220000008800 */
[----:B------:R-:W-:-:S04]  /*7c40*/  MOV R2, 0x400 ;  /* 0x0000040000027802 */ /* 0x000fc80000000f00 */
[----:B0-----:R-:W-:Y:S02]  /*7c50*/  LEA R3, R3, R2, 0x18 ;  /* 0x0000000203037211 */ /* 0x001fe400078ec0ff */
[----:B------:R-:W-:-:S03]  /*7c60*/  SHF.L.U32 R2, R0, 0x1f, RZ ;  /* 0x0000001f00027819 */ /* 0x000fc600000006ff */
[----:B------:R-:W-:-:S04]  /*7c70*/  VIADD R3, R3, 0x18 ;  /* 0x0000001803037836 */ /* 0x000fc80000000000 */
[C---:B------:R-:W-:Y:S02]  /*7c80*/  IMAD R7, R12.reuse, 0x8, R3 ;  /* 0x000000080c077824 */ /* 0x040fe400078e0203 */
[----:B------:R-:W-:Y:S02]  /*7c90*/  VIADD R12, R12, 0x1 ;  /* 0x000000010c0c7836 */ /* 0x000fe40000000000 */
[----:B------:R-:W0:Y:S03]  /*7ca0*/  SYNCS.PHASECHK.TRANS64.TRYWAIT P0, [R7+URZ], R2 ;  /* 0x00000002070075a7 */ /* 0x000e26000800017f */
[----:B------:R-:W-:-:S04]  /*7cb0*/  ISETP.NE.AND P1, PT, R12, 0x3, PT ;  /* 0x000000030c00780c */ /* 0x000fc80003f25270 */
[----:B------:R-:W-:Y:S02]  /*7cc0*/  SEL R5, RZ, 0x1, P1 ;  /* 0x00000001ff057807 */ /* 0x000fe40000800000 */
[----:B------:R-:W-:Y:S02]  /*7cd0*/  SEL R12, R12, RZ, P1 ;  /* 0x000000ff0c0c7207 */ /* 0x000fe40000800000 */
[----:B------:R-:W-:-:S03]  /*7ce0*/  LOP3.LUT R5, R0, R5, RZ, 0x3c, !PT ;  /* 0x0000000500057212 */ /* 0x000fc600078e3cff */
[----:B------:R-:W-:Y:S01]  /*7cf0*/  IMAD R9, R12, 0x8, R3 ;  /* 0x000000080c097824 */ /* 0x000fe200078e0203 */
[----:B------:R-:W-:Y:S01]  /*7d00*/  SHF.L.U32 R4, R5, 0x1f, RZ ;  /* 0x0000001f05047819 */ /* 0x000fe200000006ff */
[----:B0-----:R-:W-:Y:S06]  /*7d10*/  @!P0 BRA `(.L_x_179) ;  /* 0x0000000000bc8947 */ /* 0x001fec0003800000 */
.L_x_189:
[----:B------:R-:W1:Y:S01]  /*7d20*/  SYNCS.PHASECHK.TRANS64.TRYWAIT P0, [R9+URZ], R4 ;  /* 0x00000004090075a7 */ /* 0x000e62000800017f */
[----:B------:R-:W-:-:S05]  /*7d30*/  VIADD R0, R12, 0x1 ;  /* 0x000000010c007836 */ /* 0x000fca0000000000 */
[----:B------:R-:W-:-:S04]  /*7d40*/  ISETP.NE.AND P1, PT, R0, 0x3, PT ;  /* 0x000000030000780c */ /* 0x000fc80003f25270 */
[----:B0-----:R-:W-:Y:S02]  /*7d50*/  SEL R2, RZ, 0x1, P1 ;  /* 0x00000001ff027807 */ /* 0x001fe40000800000 */
[----:B------:R-:W-:Y:S02]  /*7d60*/  SEL R0, R0, RZ, P1 ;  /* 0x000000ff00007207 */ /* 0x000fe40000800000 */
[----:B------:R-:W-:Y:S01]  /*7d70*/  LOP3.LUT R2, R5, R2, RZ, 0x3c, !PT ;  /* 0x0000000205027212 */ /* 0x000fe200078e3cff */
[----:B-1----:R-:W-:Y:S06]  /*7d80*/  @!P0 BRA `(.L_x_180) ;  /* 0x0000000000b48947 */ /* 0x002fec0003800000 */
.L_x_190:
[----:B------:R-:W-:Y:S01]  /*7d90*/  IMAD R3, R0, 0x8, R3 ;  /* 0x0000000800037824 */ /* 0x000fe200078e0203 */
[----:B------:R-:W-:-:S07]  /*7da0*/  SHF.L.U32 R0, R2, 0x1f, RZ ;  /* 0x0000001f02007819 */ /* 0x000fce00000006ff */
.L_x_181:
[----:B-1----:R1:W2:Y:S02]  /*7db0*/  SYNCS.PHASECHK.TRANS64.TRYWAIT P0, [R3+URZ], R0 ;  /* 0x00000000030075a7 */ /* 0x0022a4000800017f */
[----:B--2---:R-:W-:Y:S05]  /*7dc0*/  @!P0 NANOSLEEP.SYNCS 0x989680 ;  /* 0x009896800000895d */ /* 0x004fea0003900000 */
[----:B------:R-:W2:Y:S02]  /*7dd0*/  @!P0 SYNCS.PHASECHK.TRANS64 P0, [R3+URZ], R0 ;  /* 0x00000000030085a7 */ /* 0x000ea4000800007f */
[----:B--2---:R-:W-:Y:S05]  /*7de0*/  @!P0 BRA `(.L_x_181) ;  /* 0xfffffffc00f08947 */ /* 0x004fea000383ffff */
.L_x_177:
[----:B------:R-:W-:Y:S05]  /*7df0*/  BSYNC B0 ;  /* 0x0000000000007941 */ /* 0x000fea0003800000 */
.L_x_176:
[----:B------:R-:W-:Y:S05]  /*7e00*/  EXIT ;  /* 0x000000000000794d */ /* 0x000fea0003800000 */
.L_x_17:
[----:B-1----:R1:W2:Y:S02]  /*7e10*/  SYNCS.PHASECHK.TRANS64.TRYWAIT P1, [R3+URZ], R0 ;  /* 0x00000000030075a7 */ /* 0x0022a4000802017f */
[----:B--2---:R-:W-:Y:S05]  /*7e20*/  @!P1 NANOSLEEP.SYNCS 0x989680 ;  /* 0x009896800000995d */ /* 0x004fea0003900000 */
[----:B------:R-:W2:Y:S02]  /*7e30*/  @!P1 SYNCS.PHASECHK.TRANS64 P1, [R3+URZ], R0 ;  /* 0x00000000030095a7 */ /* 0x000ea4000802007f */
[----:B--2---:R-:W-:Y:S05]  /*7e40*/  @!P1 BRA `(.L_x_17) ;  /* 0xfffffffc00f09947 */ /* 0x004fea000383ffff */
[----:B------:R-:W-:Y:S05]  /*7e50*/  BRA `(.L_x_16) ;  /* 0xffffff94008c7947 */ /* 0x000fea000383ffff */
.L_x_22:
[----:B-1----:R-:W-:-:S04]  /*7e60*/  IMAD.U32 R4, RZ, RZ, UR8 ;  /* 0x00000008ff047e24 */ /* 0x002fc8000f8e00ff */
[----:B------:R1:W2:Y:S03]  /*7e70*/  SYNCS.PHASECHK.TRANS64.TRYWAIT P1, [R4+URZ], R3 ;  /* 0x00000003040075a7 */ /* 0x0002a6000802017f */
[----:B--2---:R-:W-:Y:S05]  /*7e80*/  @!P1 NANOSLEEP.SYNCS 0x989680 ;  /* 0x009896800000995d */ /* 0x004fea0003900000 */
[----:B------:R-:W2:Y:S02]  /*7e90*/  @!P1 SYNCS.PHASECHK.TRANS64 P1, [R4+URZ], R3 ;  /* 0x00000003040095a7 */ /* 0x000ea4000802007f */
[----:B--2---:R-:W-:Y:S05]  /*7ea0*/  @!P1 BRA `(.L_x_22) ;  /* 0xfffffffc00ec9947 */ /* 0x004fea000383ffff */
[----:B------:R-:W-:Y:S05]  /*7eb0*/  BRA `(.L_x_21) ;  /* 0xffffff9800c87947 */ /* 0x000fea000383ffff */
.L_x_163:
[----:B------:R-:W-:Y:S01]  /*7ec0*/  BSSY B1, `(.L_x_182) ;  /* 0x0000006000017945 */ /* 0x000fe20003800000 */
[----:B------:R-:W-:-:S07]  /*7ed0*/  IMAD.MOV.U32 R15, RZ, RZ, -0x1 ;  /* 0xffffffffff0f7424 */ /* 0x000fce00078e00ff */
[----:B------:R-:W-:Y:S05]  /*7ee0*/  WARPSYNC.COLLECTIVE R15, `(.L_x_183) ;  /* 0x000000000f0c7348 */ /* 0x000fea0003c00000 */
[----:B------:R-:W-:Y:S02]  /*7ef0*/  ELECT P6, UR62, PT ;  /* 0x00000000003e782f */ /* 0x000fe400038c0000 */
[----:B------:R-:W-:Y:S01]  /*7f00*/  MOV R14, UR62 ;  /* 0x0000003e000e7c02 */ /* 0x000fe20008000f00 */
[----:B------:R-:W-:Y:S10]  /*7f10*/  ENDCOLLECTIVE ;  /* 0x000000000000791b */ /* 0x000ff40003800000 */
.L_x_183:
[----:B------:R-:W-:Y:S05]  /*7f20*/  BSYNC B1 ;  /* 0x0000000000017941 */ /* 0x000fea0003800000 */
.L_x_182:
[----:B------:R-:W-:Y:S05]  /*7f30*/  BRA `(.L_x_184) ;  /* 0xfffffff000447947 */ /* 0x000fea000383ffff */
.L_x_166:
[----:B0-----:R0:W1:Y:S02]  /*7f40*/  SYNCS.PHASECHK.TRANS64.TRYWAIT P1, [R14+URZ+0x18], R7 ;  /* 0x000018070e0075a7 */ /* 0x001064000802017f */
[----:B-1----:R-:W-:Y:S05]  /*7f50*/  @!P1 NANOSLEEP.SYNCS 0x989680 ;  /* 0x009896800000995d */ /* 0x002fea0003900000 */
[----:B------:R-:W1:Y:S02]  /*7f60*/  @!P1 SYNCS.PHASECHK.TRANS64 P1, [R14+URZ+0x18], R7 ;  /* 0x000018070e0095a7 */ /* 0x000e64000802007f */
[----:B-1----:R-:W-:Y:S05]  /*7f70*/  @!P1 BRA `(.L_x_166) ;  /* 0xfffffffc00f09947 */ /* 0x002fea000383ffff */
[----:B------:R-:W-:Y:S05]  /*7f80*/  BRA `(.L_x_185) ;  /* 0xfffffff000787947 */ /* 0x000fea000383ffff */
.L_x_175:
[----:B------:R-:W-:Y:S01]  /*7f90*/  BSSY B0, `(.L_x_186) ;  /* 0x0000006000007945 */ /* 0x000fe20003800000 */
[----:B------:R-:W-:-:S07]  /*7fa0*/  IMAD.MOV.U32 R15, RZ, RZ, -0x1 ;  /* 0xffffffffff0f7424 */ /* 0x000fce00078e00ff */
[----:B------:R-:W-:Y:S05]  /*7fb0*/  WARPSYNC.COLLECTIVE R15, `(.L_x_187) ;  /* 0x000000000f0c7348 */ /* 0x000fea0003c00000 */
[----:B------:R-:W-:Y:S02]  /*7fc0*/  ELECT P6, UR62, PT ;  /* 0x00000000003e782f */ /* 0x000fe400038c0000 */
[----:B------:R-:W-:Y:S01]  /*7fd0*/  MOV R14, UR62 ;  /* 0x0000003e000e7c02 */ /* 0x000fe20008000f00 */
[----:B------:R-:W-:Y:S10]  /*7fe0*/  ENDCOLLECTIVE ;  /* 0x000000000000791b */ /* 0x000ff40003800000 */
.L_x_187:
[----:B------:R-:W-:Y:S05]  /*7ff0*/  BSYNC B0 ;  /* 0x0000000000007941 */ /* 0x000fea0003800000 */
.L_x_186:
[----:B------:R-:W-:Y:S05]  /*8000*/  BRA `(.L_x_188) ;  /* 0xfffffff800f07947 */ /* 0x000fea000383ffff */
.L_x_179:
[----:B0-----:R0:W1:Y:S02]  /*8010*/  SYNCS.PHASECHK.TRANS64.TRYWAIT P0, [R7+URZ], R2 ;  /* 0x00000002070075a7 */ /* 0x001064000800017f */
[----:B-1----:R-:W-:Y:S05]  /*8020*/  @!P0 NANOSLEEP.SYNCS 0x989680 ;  /* 0x009896800000895d */ /* 0x002fea0003900000 */
[----:B------:R-:W1:Y:S02]  /*8030*/  @!P0 SYNCS.PHASECHK.TRANS64 P0, [R7+URZ], R2 ;  /* 0x00000002070085a7 */ /* 0x000e64000800007f */
[----:B-1----:R-:W-:Y:S05]  /*8040*/  @!P0 BRA `(.L_x_179) ;  /* 0xfffffffc00f08947 */ /* 0x002fea000383ffff */
[----:B------:R-:W-:Y:S05]  /*8050*/  BRA `(.L_x_189) ;  /* 0xfffffffc00307947 */ /* 0x000fea000383ffff */
.L_x_180:
[----:B0-----:R0:W1:Y:S02]  /*8060*/  SYNCS.PHASECHK.TRANS64.TRYWAIT P0, [R9+URZ], R4 ;  /* 0x00000004090075a7 */ /* 0x001064000800017f */
[----:B-1----:R-:W-:Y:S05]  /*8070*/  @!P0 NANOSLEEP.SYNCS 0x989680 ;  /* 0x009896800000895d */ /* 0x002fea0003900000 */
[----:B------:R-:W1:Y:S02]  /*8080*/  @!P0 SYNCS.PHASECHK.TRANS64 P0, [R9+URZ], R4 ;  /* 0x00000004090085a7 */ /* 0x000e64000800007f */
[----:B-1----:R-:W-:Y:S05]  /*8090*/  @!P0 BRA `(.L_x_180) ;  /* 0xfffffffc00f08947 */ /* 0x002fea000383ffff */
[----:B------:R-:W-:Y:S05]  /*80a0*/  BRA `(.L_x_190) ;  /* 0xfffffffc00387947 */ /* 0x000fea000383ffff */
.L_x_191:
[----:B------:R-:W-:-:S00]  /*80b0*/  BRA `(.L_x_191) ;  /* 0xfffffffc00fc7947 */ /* 0x000fc0000383ffff */
[----:B------:R-:W-:-:S00]  /*80c0*/  NOP ;  /* 0x0000000000007918 */ /* 0x000fc00000000000 */
        /* <DEDUP_REMOVED lines=11> */
.L_x_192:


//--------------------- .nv.global.init           --------------------------
	.section	.nv.global.init,"aw",@progbits
.nv.global.init:
	.type		$str$22,@object
	.size		$str$22,($str$23 - $str$22)
$str$22:
        /*0000*/ 	.byte	0x6b, 0x5f, 0x74, 0x69, 0x6c, 0x65, 0x5f, 0x63, 0x6f, 0x75, 0x6e, 0x74, 0x20, 0x3e, 0x3d, 0x20
        /*0010*/ 	.byte	0x31, 0x00
	.type		$str$23,@object
	.size		$str$23,(__unnamed_1 - $str$23)
$str$23:
        /*0012*/ 	.byte	0x2f, 0x74, 0x6d, 0x70, 0x2f, 0x63, 0x75, 0x74, 0x6c, 0x61, 0x73, 0x73, 0x5f, 0x73, 0x77, 0x65
        /*0022*/ 	.byte	0x65, 0x70, 0x5f, 0x73, 0x72, 0x63, 0x2f, 0x69, 0x6e, 0x63, 0x6c, 0x75, 0x64, 0x65, 0x2f, 0x63
        /*0032*/ 	.byte	0x75, 0x74, 0x6c, 0x61, 0x73, 0x73, 0x2f, 0x67, 0x65, 0x6d, 0x6d, 0x2f, 0x63, 0x6f, 0x6c, 0x6c
        /*0042*/ 	.byte	0x65, 0x63, 0x74, 0x69, 0x76, 0x65, 0x2f, 0x73, 0x6d, 0x39, 0x30, 0x5f, 0x6d, 0x6d, 0x61, 0x5f
        /*0052*/ 	.byte	0x74, 0x6d, 0x61, 0x5f, 0x67, 0x6d, 0x6d, 0x61, 0x5f, 0x73, 0x73, 0x5f, 0x77, 0x61, 0x72, 0x70
        /*0062*/ 	.byte	0x73, 0x70, 0x65, 0x63, 0x69, 0x61, 0x6c, 0x69, 0x7a, 0x65, 0x64, 0x2e, 0x68, 0x70, 0x70, 0x00
	.type		__unnamed_1,@object
	.size		__unnamed_1,(.L_0 - __unnamed_1)
__unnamed_1:
        /*0072*/ 	.byte	0x76, 0x6f, 0x69, 0x64, 0x20, 0x63, 0x75, 0x74, 0x6c, 0x61, 0x73, 0x73, 0x3a, 0x3a, 0x67, 0x65
        /* <DEDUP_REMOVED lines=176> */
        /*0b82*/ 	.byte	0x75, 0x74, 0x65, 0x3a, 0x3a, 0x69, 0x64, 0x65, 0x6e, 0x74, 0x69, 0x74, 0x79, 0x5d, 0x00
.L_0:


//--------------------- .nv.shared._ZN7cutlass13device_kernelINS_4gemm6kernel13GemmUniversalIN4cute5tupleIJiiiiEEENS1_10collective13CollectiveMmaINS1_34MainloopSm90TmaGmmaWarpSpecializedILi3ENS5_IJNS4_1CILi1EEESB_SB_EEENS1_35KernelTmaWarpSpecializedCooperativeEEENS5_IJNSA_ILi128EEESF_NSA_ILi64EEEEEENS_10tfloat32_tENS5_IJlSB_lEEESI_SJ_NS4_8TiledMMAINS4_8MMA_AtomIJNS4_4SM904GMMA30MMA_64x128x8_F32TF32TF32_SS_TNILNSN_7ScaleInE1ELSP_1EEEEEENS4_6LayoutINS5_IJNSA_ILi2EEESB_SB_EEENS5_IJSB_NSA_ILi0EEESV_EEEEENS5_IJNS4_10UnderscoreESY_SY_EEEEENS4_13SM90_TMA_LOADENS4_14ComposedLayoutINS4_7SwizzleILi3ELi4ELi3EEENS4_18smem_ptr_flag_bitsILi32EEENSS_INS5_IJNSA_ILi8EEENSA_ILi32EEEEEENS5_IJS18_SB_EEEEEEEvNS4_8identityES11_S1C_vS1D_EENS_8epilogue10collective6detail29Sm90TmaWarpSpecializedAdapterINS1G_15DefaultEpilogueISI_SJ_SJ_NS1F_6thread17LinearCombinationISI_Li1EffLNS1K_9ScaleType4KindE0ELNS_15FloatRoundStyleE2ESI_EENS1_15EpilogueDefaultEEEEEvvEEEEvNT_6ParamsE --------------------------
	.section	.nv.shared._ZN7cutlass13device_kernelINS_4gemm6kernel13GemmUniversalIN4cute5tupleIJiiiiEEENS1_10collective13CollectiveMmaINS1_34MainloopSm90TmaGmmaWarpSpecializedILi3ENS5_IJNS4_1CILi1EEESB_SB_EEENS1_35KernelTmaWarpSpecializedCooperativeEEENS5_IJNSA_ILi128EEESF_NSA_ILi64EEEEEENS_10tfloat32_tENS5_IJlSB_lEEESI_SJ_NS4_8TiledMMAINS4_8MMA_AtomIJNS4_4SM904GMMA30MMA_64x128x8_F32TF32TF32_SS_TNILNSN_7ScaleInE1ELSP_1EEEEEENS4_6LayoutINS5_IJNSA_ILi2EEESB_SB_EEENS5_IJSB_NSA_ILi0EEESV_EEEEENS5_IJNS4_10UnderscoreESY_SY_EEEEENS4_13SM90_TMA_LOADENS4_14ComposedLayoutINS4_7SwizzleILi3ELi4ELi3EEENS4_18smem_ptr_flag_bitsILi32EEENSS_INS5_IJNSA_ILi8EEENSA_ILi32EEEEEENS5_IJS18_SB_EEEEEEEvNS4_8identityES11_S1C_vS1D_EENS_8epilogue10collective6detail29Sm90TmaWarpSpecializedAdapterINS1G_15DefaultEpilogueISI_SJ_SJ_NS1F_6thread17LinearCombinationISI_Li1EffLNS1K_9ScaleType4KindE0ELNS_15FloatRoundStyleE2ESI_EENS1_15EpilogueDefaultEEEEEvvEEEEvNT_6ParamsE,"aw",@nobits
	.sectionflags	@""
	.align	16
	.zero		1024


//--------------------- .nv.shared.reserved.0     --------------------------
	.section	.nv.shared.reserved.0,"aw",@nobits
	.weak		__nv_reservedSMEM_offset_0_alias
	.size		__nv_reservedSMEM_offset_0_alias, 0, 0
	.other		__nv_reservedSMEM_offset_0_alias,@"STO_CUDA_RESERVED_SHARED STV_DEFAULT"
__nv_reservedSMEM_offset_0_alias:
	.zero		0


//--------------------- .nv.global                --------------------------
	.section	.nv.global,"aw",@nobits
.nv.global:
	.type		_ZN40_INTERNAL_6958a1c2_4_k_cu_17c88fd7_338614cute1_E,@object
	.size		_ZN40_INTERNAL_6958a1c2_4_k_cu_17c88fd7_338614cute1_E,(_ZN40_INTERNAL_6958a1c2_4_k_cu_17c88fd7_338614cuda3std3__45__cpo6cbeginE - _ZN40_INTERNAL_6958a1c2_4_k_cu_17c88fd7_338614cute1_E)
_ZN40_INTERNAL_6958a1c2_4_k_cu_17c88fd7_338614cute1_E:
	.zero		1
	.type		_ZN40_INTERNAL_6958a1c2_4_k_cu_17c88fd7_338614cuda3std3__45__cpo6cbeginE,@object
	.size		_ZN40_INTERNAL_6958a1c2_4_k_cu_17c88fd7_338614cuda3std3__45__cpo6cbeginE,(_ZN40_INTERNAL_6958a1c2_4_k_cu_17c88fd7_338614cuda3std3__48in_placeE - _ZN40_INTERNAL_6958a1c2_4_k_cu_17c88fd7_338614cuda3std3__45__cpo6cbeginE)
_ZN40_INTERNAL_6958a1c2_4_k_cu_17c88fd7_338614cuda3std3__45__cpo6cbeginE:
	.zero		1
	.type		_ZN40_INTERNAL_6958a1c2_4_k_cu_17c88fd7_338614cuda3std3__48in_placeE,@object
	.size		_ZN40_INTERNAL_6958a1c2_4_k_cu_17c88fd7_338614cuda3std3__48in_placeE,(_ZN40_INTERNAL_6958a1c2_4_k_cu_17c88fd7_338614cuda3std6ranges3__45__cpo9iter_moveE - _ZN40_INTERNAL_6958a1c2_4_k_cu_17c88fd7_338614cuda3std3__48in_placeE)
_ZN40_INTERNAL_6958a1c2_4_k_cu_17c88fd7_338614cuda3std3__48in_placeE:
	.zero		1
	.type		_ZN40_INTERNAL_6958a1c2_4_k_cu_17c88fd7_338614cuda3std6ranges3__45__cpo9iter_moveE,@object
	.size		_ZN40_INTERNAL_6958a1c2_4_k_cu_17c88fd7_338614cuda3std6ranges3__45__cpo9iter_moveE,(_ZN40_INTERNAL_6958a1c2_4_k_cu_17c88fd7_338614cuda3std3__45__cpo5beginE - _ZN40_INTERNAL_6958a1c2_4_k_cu_17c88fd7_338614cuda3std6ranges3__45__cpo9iter_moveE)
_ZN40_INTERNAL_6958a1c2_4_k_cu_17c88fd7_338614cuda3std6ranges3__45__cpo9iter_moveE:
	.zero		1
	.type		_ZN40_INTERNAL_6958a1c2_4_k_cu_17c88fd7_338614cuda3std3__45__cpo5beginE,@object
	.size		_ZN40_INTERNAL_6958a1c2_4_k_cu_17c88fd7_338614cuda3std3__45__cpo5beginE,(_ZN40_INTERNAL_6958a1c2_4_k_cu_17c88fd7_338614cuda3std3__442_GLOBAL__N__6958a1c2_4_k_cu_17c88fd7_338616ignoreE - _ZN40_INTERNAL_6958a1c2_4_k_cu_17c88fd7_338614cuda3std3__45__cpo5beginE)
_ZN40_INTERNAL_6958a1c2_4_k_cu_17c88fd7_338614cuda3std3__45__cpo5beginE:
	.zero		1
	.type		_ZN40_INTERNAL_6958a1c2_4_k_cu_17c88fd7_338614cuda3std3__442_GLOBAL__N__6958a1c2_4_k_cu_17c88fd7_338616ignoreE,@object
	.size		_ZN40_INTERNAL_6958a1c2_4_k_cu_17c88fd7_338614cuda3std3__442_GLOBAL__N__6958a1c2_4_k_cu_17c88fd7_338616ignoreE,(_ZN40_INTERNAL_6958a1c2_4_k_cu_17c88fd7_338614cute7productE - _ZN40_INTERNAL_6958a1c2_4_k_cu_17c88fd7_338614cuda3std3__442_GLOBAL__N__6958a1c2_4_k_cu_17c88fd7_338616ignoreE)
_ZN40_INTERNAL_6958a1c2_4_k_cu_17c88fd7_338614cuda3std3__442_GLOBAL__N__6958a1c2_4_k_cu_17c88fd7_338616ignoreE:
	.zero		1
	.type		_ZN40_INTERNAL_6958a1c2_4_k_cu_17c88fd7_338614cute7productE,@object
	.size		_ZN40_INTERNAL_6958a1c2_4_k_cu_17c88fd7_338614cute7productE,(_ZN40_INTERNAL_6958a1c2_4_k_cu_17c88fd7_338614cuda3std3__45__cpo3endE - _ZN40_INTERNAL_6958a1c2_4_k_cu_17c88fd7_338614cute7productE)
_ZN40_INTERNAL_6958a1c2_4_k_cu_17c88fd7_338614cute7productE:
	.zero		1
	.type		_ZN40_INTERNAL_6958a1c2_4_k_cu_17c88fd7_338614cuda3std3__45__cpo3endE,@object
	.size		_ZN40_INTERNAL_6958a1c2_4_k_cu_17c88fd7_338614cuda3std3__45__cpo3endE,(_ZN40_INTERNAL_6958a1c2_4_k_cu_17c88fd7_338614cuda3std3__419piecewise_constructE - _ZN40_INTERNAL_6958a1c2_4_k_cu_17c88fd7_338614cuda3std3__45__cpo3endE)
_ZN40_INTERNAL_6958a1c2_4_k_cu_17c88fd7_338614cuda3std3__45__cpo3endE:
	.zero		1
	.type		_ZN40_INTERNAL_6958a1c2_4_k_cu_17c88fd7_338614cuda3std3__419piecewise_constructE,@object
	.size		_ZN40_INTERNAL_6958a1c2_4_k_cu_17c88fd7_338614cuda3std3__419piecewise_constructE,(_ZN40_INTERNAL_6958a1c2_4_k_cu_17c88fd7_338614cuda3std3__45__cpo4cendE - _ZN40_INTERNAL_6958a1c2_4_k_cu_17c88fd7_338614cuda3std3__419piecewise_constructE)
_ZN40_INTERNAL_6958a1c2_4_k_cu_17c88fd7_338614cuda3std3__419piecewise_constructE:
	.zero		1
	.type		_ZN40_INTERNAL_6958a1c2_4_k_cu_17c88fd7_338614cuda3std3__45__cpo4cendE,@object
	.size		_ZN40_INTERNAL_6958a1c2_4_k_cu_17c88fd7_338614cuda3std3__45__cpo4cendE,(_ZN40_INTERNAL_6958a1c2_4_k_cu_17c88fd7_338614cuda3std6ranges3__45__cpo4swapE - _ZN40_INTERNAL_6958a1c2_4_k_cu_17c88fd7_338614cuda3std3__45__cpo4cendE)
_ZN40_INTERNAL_6958a1c2_4_k_cu_17c88fd7_338614cuda3std3__45__cpo4cendE:
	.zero		1
	.type		_ZN40_INTERNAL_6958a1c2_4_k_cu_17c88fd7_338614cuda3std6ranges3__45__cpo4swapE,@object
	.size		_ZN40_INTERNAL_6958a1c2_4_k_cu_17c88fd7_338614cuda3std6ranges3__45__cpo4swapE,(.L_8 - _ZN40_INTERNAL_6958a1c2_4_k_cu_17c88fd7_338614cuda3std6ranges3__45__cpo4swapE)
_ZN40_INTERNAL_6958a1c2_4_k_cu_17c88fd7_338614cuda3std6ranges3__45__cpo4swapE:
	.zero		1
.L_8:


//--------------------- .nv.constant0._ZN7cutlass13device_kernelINS_4gemm6kernel13GemmUniversalIN4cute5tupleIJiiiiEEENS1_10collective13CollectiveMmaINS1_34MainloopSm90TmaGmmaWarpSpecializedILi3ENS5_IJNS4_1CILi1EEESB_SB_EEENS1_35KernelTmaWarpSpecializedCooperativeEEENS5_IJNSA_ILi128EEESF_NSA_ILi64EEEEEENS_10tfloat32_tENS5_IJlSB_lEEESI_SJ_NS4_8TiledMMAINS4_8MMA_AtomIJNS4_4SM904GMMA30MMA_64x128x8_F32TF32TF32_SS_TNILNSN_7ScaleInE1ELSP_1EEEEEENS4_6LayoutINS5_IJNSA_ILi2EEESB_SB_EEENS5_IJSB_NSA_ILi0EEESV_EEEEENS5_IJNS4_10UnderscoreESY_SY_EEEEENS4_13SM90_TMA_LOADENS4_14ComposedLayoutINS4_7SwizzleILi3ELi4ELi3EEENS4_18smem_ptr_flag_bitsILi32EEENSS_INS5_IJNSA_ILi8EEENSA_ILi32EEEEEENS5_IJS18_SB_EEEEEEEvNS4_8identityES11_S1C_vS1D_EENS_8epilogue10collective6detail29Sm90TmaWarpSpecializedAdapterINS1G_15DefaultEpilogueISI_SJ_SJ_NS1F_6thread17LinearCombinationISI_Li1EffLNS1K_9ScaleType4KindE0ELNS_15FloatRoundStyleE2ESI_EENS1_15EpilogueDefaultEEEEEvvEEEEvNT_6ParamsE --------------------------
	.section	.nv.constant0._ZN7cutlass13device_kernelINS_4gemm6kernel13GemmUniversalIN4cute5tupleIJiiiiEEENS1_10collective13CollectiveMmaINS1_34MainloopSm90TmaGmmaWarpSpecializedILi3ENS5_IJNS4_1CILi1EEESB_SB_EEENS1_35KernelTmaWarpSpecializedCooperativeEEENS5_IJNSA_ILi128EEESF_NSA_ILi64EEEEEENS_10tfloat32_tENS5_IJlSB_lEEESI_SJ_NS4_8TiledMMAINS4_8MMA_AtomIJNS4_4SM904GMMA30MMA_64x128x8_F32TF32TF32_SS_TNILNSN_7ScaleInE1ELSP_1EEEEEENS4_6LayoutINS5_IJNSA_ILi2EEESB_SB_EEENS5_IJSB_NSA_ILi0EEESV_EEEEENS5_IJNS4_10UnderscoreESY_SY_EEEEENS4_13SM90_TMA_LOADENS4_14ComposedLayoutINS4_7SwizzleILi3ELi4ELi3EEENS4_18smem_ptr_flag_bitsILi32EEENSS_INS5_IJNSA_ILi8EEENSA_ILi32EEEEEENS5_IJS18_SB_EEEEEEEvNS4_8identityES11_S1C_vS1D_EENS_8epilogue10collective6detail29Sm90TmaWarpSpecializedAdapterINS1G_15DefaultEpilogueISI_SJ_SJ_NS1F_6thread17LinearCombinationISI_Li1EffLNS1K_9ScaleType4KindE0ELNS_15FloatRoundStyleE2ESI_EENS1_15EpilogueDefaultEEEEEvvEEEEvNT_6ParamsE,"a",@progbits
	.sectionflags	@""
	.align	4
.nv.constant0._ZN7cutlass13device_kernelINS_4gemm6kernel13GemmUniversalIN4cute5tupleIJiiiiEEENS1_10collective13CollectiveMmaINS1_34MainloopSm90TmaGmmaWarpSpecializedILi3ENS5_IJNS4_1CILi1EEESB_SB_EEENS1_35KernelTmaWarpSpecializedCooperativeEEENS5_IJNSA_ILi128EEESF_NSA_ILi64EEEEEENS_10tfloat32_tENS5_IJlSB_lEEESI_SJ_NS4_8TiledMMAINS4_8MMA_AtomIJNS4_4SM904GMMA30MMA_64x128x8_F32TF32TF32_SS_TNILNSN_7ScaleInE1ELSP_1EEEEEENS4_6LayoutINS5_IJNSA_ILi2EEESB_SB_EEENS5_IJSB_NSA_ILi0EEESV_EEEEENS5_IJNS4_10UnderscoreESY_SY_EEEEENS4_13SM90_TMA_LOADENS4_14ComposedLayoutINS4_7SwizzleILi3ELi4ELi3EEENS4_18smem_ptr_flag_bitsILi32EEENSS_INS5_IJNSA_ILi8EEENSA_ILi32EEEEEENS5_IJS18_SB_EEEEEEEvNS4_8identityES11_S1C_vS1D_EENS_8epilogue10collective6detail29Sm90TmaWarpSpecializedAdapterINS1G_15DefaultEpilogueISI_SJ_SJ_NS1F_6thread17LinearCombinationISI_Li1EffLNS1K_9ScaleType4KindE0ELNS_15FloatRoundStyleE2ESI_EENS1_15EpilogueDefaultEEEEEvvEEEEvNT_6ParamsE:
	.zero		1664


//--------------------- SYMBOLS --------------------------

	.type		.nv.reservedSmem.offset0,@object
	.size		.nv.reservedSmem.offset0,0x4
	.type		__assertfail,@function
